//
// Generated by NVIDIA NVVM Compiler
//
// Compiler Build ID: CL-36424714
// Cuda compilation tools, release 13.0, V13.0.88
// Based on NVVM 20.0.0
//

.version 9.0
.target sm_100
.address_size 64

	// .globl	sama_batch_f32
.extern .shared .align 16 .b8 shmem[];

.visible .entry sama_batch_f32(
	.param .u64 .ptr .align 1 sama_batch_f32_param_0,
	.param .u64 .ptr .align 1 sama_batch_f32_param_1,
	.param .u64 .ptr .align 1 sama_batch_f32_param_2,
	.param .u64 .ptr .align 1 sama_batch_f32_param_3,
	.param .u64 .ptr .align 1 sama_batch_f32_param_4,
	.param .u32 sama_batch_f32_param_5,
	.param .u32 sama_batch_f32_param_6,
	.param .u64 .ptr .align 1 sama_batch_f32_param_7
)
{
	.reg .pred 	%p<69>;
	.reg .b16 	%rs<20>;
	.reg .b32 	%r<52>;
	.reg .b32 	%f<161>;
	.reg .b64 	%rd<36>;

	ld.param.u64 	%rd10, [sama_batch_f32_param_0];
	ld.param.u64 	%rd6, [sama_batch_f32_param_1];
	ld.param.u64 	%rd7, [sama_batch_f32_param_2];
	ld.param.u64 	%rd8, [sama_batch_f32_param_3];
	ld.param.u64 	%rd9, [sama_batch_f32_param_4];
	ld.param.u32 	%r29, [sama_batch_f32_param_5];
	ld.param.u32 	%r30, [sama_batch_f32_param_6];
	ld.param.u64 	%rd11, [sama_batch_f32_param_7];
	cvta.to.global.u64 	%rd1, %rd11;
	cvta.to.global.u64 	%rd2, %rd10;
	mov.u32 	%r1, %ctaid.x;
	setp.ge.s32 	%p1, %r1, %r30;
	@%p1 bra 	$L__BB0_24;
	cvta.to.global.u64 	%rd12, %rd6;
	cvta.to.global.u64 	%rd13, %rd7;
	cvta.to.global.u64 	%rd14, %rd8;
	cvta.to.global.u64 	%rd15, %rd9;
	mul.wide.u32 	%rd16, %r1, 4;
	add.s64 	%rd17, %rd12, %rd16;
	ld.global.nc.u32 	%r2, [%rd17];
	add.s64 	%rd18, %rd13, %rd16;
	ld.global.nc.f32 	%f1, [%rd18];
	add.s64 	%rd19, %rd14, %rd16;
	ld.global.nc.f32 	%f2, [%rd19];
	add.s64 	%rd20, %rd15, %rd16;
	ld.global.nc.u32 	%r46, [%rd20];
	setp.lt.s32 	%p2, %r2, 0;
	setp.ge.s32 	%p3, %r46, %r29;
	setp.lt.s32 	%p4, %r29, 1;
	or.pred  	%p5, %p2, %p4;
	or.pred  	%p6, %p5, %p3;
	@%p6 bra 	$L__BB0_24;
	mul.lo.s32 	%r4, %r29, %r1;
	mov.u32 	%r5, %tid.x;
	setp.ge.u32 	%p7, %r5, %r29;
	@%p7 bra 	$L__BB0_5;
	mov.u32 	%r6, %ntid.x;
	mov.u32 	%r44, %r5;
$L__BB0_4:
	add.s32 	%r32, %r44, %r4;
	mul.wide.s32 	%rd21, %r32, 4;
	add.s64 	%rd22, %rd1, %rd21;
	mov.b32 	%r33, 2143289344;
	st.global.u32 	[%rd22], %r33;
	add.s32 	%r44, %r44, %r6;
	setp.lt.s32 	%p8, %r44, %r29;
	@%p8 bra 	$L__BB0_4;
$L__BB0_5:
	bar.sync 	0;
	setp.ne.s32 	%p9, %r5, 0;
	@%p9 bra 	$L__BB0_24;
	sub.f32 	%f3, %f1, %f2;
	add.s32 	%r9, %r46, 1;
	sub.s32 	%r10, %r46, %r2;
	cvt.u16.u32 	%rs10, %r46;
	add.s16 	%rs2, %rs10, 1;
	mov.f32 	%f159, 0f7FC00000;
	mov.b32 	%r45, 0;
	mov.b16 	%rs18, 0;
	mov.u16 	%rs19, %rs18;
$L__BB0_7:
	add.s32 	%r35, %r10, %r45;
	max.s32 	%r13, %r35, 0;
	add.s32 	%r14, %r9, %r45;
	sub.s32 	%r15, %r14, %r13;
	mul.wide.s32 	%rd23, %r46, 4;
	add.s64 	%rd24, %rd2, %rd23;
	ld.global.nc.f32 	%f5, [%rd24];
	abs.f32 	%f37, %f5;
	setp.equ.f32 	%p10, %f37, 0f7F800000;
	mov.f32 	%f160, 0f7FC00000;
	@%p10 bra 	$L__BB0_23;
	sub.s32 	%r36, %r46, %r2;
	max.s32 	%r49, %r36, 0;
	setp.gt.s32 	%p11, %r49, %r46;
	mov.f32 	%f157, 0f7F800000;
	mov.f32 	%f156, 0fFF800000;
	@%p11 bra 	$L__BB0_20;
	sub.s32 	%r37, %r46, %r13;
	setp.lt.u32 	%p12, %r37, 7;
	mov.f32 	%f156, 0fFF800000;
	mov.f32 	%f157, 0f7F800000;
	@%p12 bra 	$L__BB0_12;
	and.b32  	%r38, %r15, -8;
	neg.s32 	%r47, %r38;
	mul.wide.u32 	%rd25, %r49, 4;
	add.s64 	%rd26, %rd2, %rd25;
	add.s64 	%rd35, %rd26, 16;
	mov.f32 	%f156, 0fFF800000;
	mov.f32 	%f157, 0f7F800000;
$L__BB0_11:
	.pragma "nounroll";
	ld.global.nc.f32 	%f45, [%rd35+-16];
	abs.f32 	%f46, %f45;
	setp.equ.f32 	%p13, %f46, 0f7F800000;
	setp.gt.f32 	%p14, %f45, %f156;
	selp.f32 	%f47, %f45, %f156, %p14;
	setp.lt.f32 	%p15, %f45, %f157;
	selp.f32 	%f48, %f45, %f157, %p15;
	selp.f32 	%f49, %f156, %f47, %p13;
	selp.f32 	%f50, %f157, %f48, %p13;
	ld.global.nc.f32 	%f51, [%rd35+-12];
	abs.f32 	%f52, %f51;
	setp.equ.f32 	%p16, %f52, 0f7F800000;
	setp.gt.f32 	%p17, %f51, %f49;
	selp.f32 	%f53, %f51, %f49, %p17;
	setp.lt.f32 	%p18, %f51, %f50;
	selp.f32 	%f54, %f51, %f50, %p18;
	selp.f32 	%f55, %f49, %f53, %p16;
	selp.f32 	%f56, %f50, %f54, %p16;
	ld.global.nc.f32 	%f57, [%rd35+-8];
	abs.f32 	%f58, %f57;
	setp.equ.f32 	%p19, %f58, 0f7F800000;
	setp.gt.f32 	%p20, %f57, %f55;
	selp.f32 	%f59, %f57, %f55, %p20;
	setp.lt.f32 	%p21, %f57, %f56;
	selp.f32 	%f60, %f57, %f56, %p21;
	selp.f32 	%f61, %f55, %f59, %p19;
	selp.f32 	%f62, %f56, %f60, %p19;
	ld.global.nc.f32 	%f63, [%rd35+-4];
	abs.f32 	%f64, %f63;
	setp.equ.f32 	%p22, %f64, 0f7F800000;
	setp.gt.f32 	%p23, %f63, %f61;
	selp.f32 	%f65, %f63, %f61, %p23;
	setp.lt.f32 	%p24, %f63, %f62;
	selp.f32 	%f66, %f63, %f62, %p24;
	selp.f32 	%f67, %f61, %f65, %p22;
	selp.f32 	%f68, %f62, %f66, %p22;
	ld.global.nc.f32 	%f69, [%rd35];
	abs.f32 	%f70, %f69;
	setp.equ.f32 	%p25, %f70, 0f7F800000;
	setp.gt.f32 	%p26, %f69, %f67;
	selp.f32 	%f71, %f69, %f67, %p26;
	setp.lt.f32 	%p27, %f69, %f68;
	selp.f32 	%f72, %f69, %f68, %p27;
	selp.f32 	%f73, %f67, %f71, %p25;
	selp.f32 	%f74, %f68, %f72, %p25;
	ld.global.nc.f32 	%f75, [%rd35+4];
	abs.f32 	%f76, %f75;
	setp.equ.f32 	%p28, %f76, 0f7F800000;
	setp.gt.f32 	%p29, %f75, %f73;
	selp.f32 	%f77, %f75, %f73, %p29;
	setp.lt.f32 	%p30, %f75, %f74;
	selp.f32 	%f78, %f75, %f74, %p30;
	selp.f32 	%f79, %f73, %f77, %p28;
	selp.f32 	%f80, %f74, %f78, %p28;
	ld.global.nc.f32 	%f81, [%rd35+8];
	abs.f32 	%f82, %f81;
	setp.equ.f32 	%p31, %f82, 0f7F800000;
	setp.gt.f32 	%p32, %f81, %f79;
	selp.f32 	%f83, %f81, %f79, %p32;
	setp.lt.f32 	%p33, %f81, %f80;
	selp.f32 	%f84, %f81, %f80, %p33;
	selp.f32 	%f85, %f79, %f83, %p31;
	selp.f32 	%f86, %f80, %f84, %p31;
	ld.global.nc.f32 	%f87, [%rd35+12];
	abs.f32 	%f88, %f87;
	setp.equ.f32 	%p34, %f88, 0f7F800000;
	setp.gt.f32 	%p35, %f87, %f85;
	selp.f32 	%f89, %f87, %f85, %p35;
	setp.lt.f32 	%p36, %f87, %f86;
	selp.f32 	%f90, %f87, %f86, %p36;
	selp.f32 	%f156, %f85, %f89, %p34;
	selp.f32 	%f157, %f86, %f90, %p34;
	add.s32 	%r49, %r49, 8;
	add.s32 	%r47, %r47, 8;
	add.s64 	%rd35, %rd35, 32;
	setp.ne.s32 	%p37, %r47, 0;
	@%p37 bra 	$L__BB0_11;
$L__BB0_12:
	and.b32  	%r39, %r15, 7;
	setp.eq.s32 	%p38, %r39, 0;
	@%p38 bra 	$L__BB0_20;
	cvt.u16.u32 	%rs11, %r13;
	add.s16 	%rs12, %rs2, %rs19;
	sub.s16 	%rs13, %rs12, %rs11;
	cvt.u32.u16 	%r40, %rs13;
	and.b32  	%r23, %r40, 7;
	add.s32 	%r41, %r23, -1;
	setp.lt.u32 	%p39, %r41, 3;
	@%p39 bra 	$L__BB0_15;
	mul.wide.u32 	%rd27, %r49, 4;
	add.s64 	%rd28, %rd2, %rd27;
	ld.global.nc.f32 	%f92, [%rd28];
	abs.f32 	%f93, %f92;
	setp.equ.f32 	%p40, %f93, 0f7F800000;
	setp.gt.f32 	%p41, %f92, %f156;
	selp.f32 	%f94, %f92, %f156, %p41;
	setp.lt.f32 	%p42, %f92, %f157;
	selp.f32 	%f95, %f92, %f157, %p42;
	selp.f32 	%f96, %f156, %f94, %p40;
	selp.f32 	%f97, %f157, %f95, %p40;
	ld.global.nc.f32 	%f98, [%rd28+4];
	abs.f32 	%f99, %f98;
	setp.equ.f32 	%p43, %f99, 0f7F800000;
	setp.gt.f32 	%p44, %f98, %f96;
	selp.f32 	%f100, %f98, %f96, %p44;
	setp.lt.f32 	%p45, %f98, %f97;
	selp.f32 	%f101, %f98, %f97, %p45;
	selp.f32 	%f102, %f96, %f100, %p43;
	selp.f32 	%f103, %f97, %f101, %p43;
	ld.global.nc.f32 	%f104, [%rd28+8];
	abs.f32 	%f105, %f104;
	setp.equ.f32 	%p46, %f105, 0f7F800000;
	setp.gt.f32 	%p47, %f104, %f102;
	selp.f32 	%f106, %f104, %f102, %p47;
	setp.lt.f32 	%p48, %f104, %f103;
	selp.f32 	%f107, %f104, %f103, %p48;
	selp.f32 	%f108, %f102, %f106, %p46;
	selp.f32 	%f109, %f103, %f107, %p46;
	ld.global.nc.f32 	%f110, [%rd28+12];
	abs.f32 	%f111, %f110;
	setp.equ.f32 	%p49, %f111, 0f7F800000;
	setp.gt.f32 	%p50, %f110, %f108;
	selp.f32 	%f112, %f110, %f108, %p50;
	setp.lt.f32 	%p51, %f110, %f109;
	selp.f32 	%f113, %f110, %f109, %p51;
	selp.f32 	%f156, %f108, %f112, %p49;
	selp.f32 	%f157, %f109, %f113, %p49;
	add.s32 	%r49, %r49, 4;
$L__BB0_15:
	and.b32  	%r42, %r23, 3;
	setp.eq.s32 	%p52, %r42, 0;
	@%p52 bra 	$L__BB0_20;
	add.s16 	%rs15, %rs2, %rs18;
	sub.s16 	%rs5, %rs15, %rs11;
	and.b16  	%rs16, %rs5, 3;
	setp.eq.s16 	%p53, %rs16, 1;
	@%p53 bra 	$L__BB0_18;
	mul.wide.u32 	%rd29, %r49, 4;
	add.s64 	%rd30, %rd2, %rd29;
	ld.global.nc.f32 	%f115, [%rd30];
	abs.f32 	%f116, %f115;
	setp.equ.f32 	%p54, %f116, 0f7F800000;
	setp.gt.f32 	%p55, %f115, %f156;
	selp.f32 	%f117, %f115, %f156, %p55;
	setp.lt.f32 	%p56, %f115, %f157;
	selp.f32 	%f118, %f115, %f157, %p56;
	selp.f32 	%f119, %f156, %f117, %p54;
	selp.f32 	%f120, %f157, %f118, %p54;
	ld.global.nc.f32 	%f121, [%rd30+4];
	abs.f32 	%f122, %f121;
	setp.equ.f32 	%p57, %f122, 0f7F800000;
	setp.gt.f32 	%p58, %f121, %f119;
	selp.f32 	%f123, %f121, %f119, %p58;
	setp.lt.f32 	%p59, %f121, %f120;
	selp.f32 	%f124, %f121, %f120, %p59;
	selp.f32 	%f156, %f119, %f123, %p57;
	selp.f32 	%f157, %f120, %f124, %p57;
	add.s32 	%r49, %r49, 2;
$L__BB0_18:
	and.b16  	%rs17, %rs5, 1;
	setp.eq.b16 	%p60, %rs17, 1;
	not.pred 	%p61, %p60;
	@%p61 bra 	$L__BB0_20;
	mul.wide.u32 	%rd31, %r49, 4;
	add.s64 	%rd32, %rd2, %rd31;
	ld.global.nc.f32 	%f125, [%rd32];
	abs.f32 	%f126, %f125;
	setp.equ.f32 	%p62, %f126, 0f7F800000;
	setp.gt.f32 	%p63, %f125, %f156;
	selp.f32 	%f127, %f125, %f156, %p63;
	setp.lt.f32 	%p64, %f125, %f157;
	selp.f32 	%f128, %f125, %f157, %p64;
	selp.f32 	%f156, %f156, %f127, %p62;
	selp.f32 	%f157, %f157, %f128, %p62;
$L__BB0_20:
	setp.eq.f32 	%p65, %f156, %f157;
	mov.f32 	%f158, 0f00000000;
	@%p65 bra 	$L__BB0_22;
	add.f32 	%f130, %f5, %f5;
	sub.f32 	%f131, %f130, %f157;
	sub.f32 	%f132, %f131, %f156;
	abs.f32 	%f133, %f132;
	sub.f32 	%f134, %f156, %f157;
	setp.neu.f32 	%p66, %f134, 0f00000000;
	div.rn.f32 	%f135, %f133, %f134;
	selp.f32 	%f158, %f135, 0f00000000, %p66;
$L__BB0_22:
	fma.rn.f32 	%f136, %f3, %f158, %f2;
	abs.f32 	%f137, %f159;
	setp.equ.f32 	%p67, %f137, 0f7F800000;
	mul.f32 	%f138, %f136, %f136;
	sub.f32 	%f139, %f5, %f159;
	fma.rn.f32 	%f140, %f139, %f138, %f159;
	selp.f32 	%f159, %f5, %f140, %p67;
	mov.f32 	%f160, %f159;
$L__BB0_23:
	add.s32 	%r43, %r46, %r4;
	mul.wide.s32 	%rd33, %r43, 4;
	add.s64 	%rd34, %rd1, %rd33;
	st.global.f32 	[%rd34], %f160;
	setp.ne.s32 	%p68, %r14, %r29;
	add.s32 	%r45, %r45, 1;
	add.s16 	%rs19, %rs19, 1;
	add.s16 	%rs18, %rs18, 1;
	mov.u32 	%r46, %r14;
	@%p68 bra 	$L__BB0_7;
$L__BB0_24:
	ret;

}
	// .globl	sama_many_series_one_param_f32
.visible .entry sama_many_series_one_param_f32(
	.param .u64 .ptr .align 1 sama_many_series_one_param_f32_param_0,
	.param .u64 .ptr .align 1 sama_many_series_one_param_f32_param_1,
	.param .u32 sama_many_series_one_param_f32_param_2,
	.param .f32 sama_many_series_one_param_f32_param_3,
	.param .f32 sama_many_series_one_param_f32_param_4,
	.param .u32 sama_many_series_one_param_f32_param_5,
	.param .u32 sama_many_series_one_param_f32_param_6,
	.param .u64 .ptr .align 1 sama_many_series_one_param_f32_param_7
)
{
	.reg .pred 	%p<69>;
	.reg .b16 	%rs<20>;
	.reg .b32 	%r<107>;
	.reg .b32 	%f<163>;
	.reg .b64 	%rd<47>;

	ld.param.u64 	%rd5, [sama_many_series_one_param_f32_param_0];
	ld.param.u64 	%rd3, [sama_many_series_one_param_f32_param_1];
	ld.param.u32 	%r52, [sama_many_series_one_param_f32_param_5];
	ld.param.u64 	%rd4, [sama_many_series_one_param_f32_param_7];
	cvta.to.global.u64 	%rd1, %rd4;
	cvta.to.global.u64 	%rd2, %rd5;
	mov.u32 	%r1, %ctaid.x;
	setp.ge.s32 	%p1, %r1, %r52;
	@%p1 bra 	$L__BB1_24;
	ld.param.u32 	%r86, [sama_many_series_one_param_f32_param_6];
	ld.param.u32 	%r83, [sama_many_series_one_param_f32_param_2];
	setp.lt.s32 	%p2, %r83, 0;
	setp.lt.s32 	%p3, %r86, 1;
	or.pred  	%p4, %p2, %p3;
	@%p4 bra 	$L__BB1_24;
	ld.param.u32 	%r87, [sama_many_series_one_param_f32_param_6];
	cvta.to.global.u64 	%rd6, %rd3;
	mul.wide.u32 	%rd7, %r1, 4;
	add.s64 	%rd8, %rd6, %rd7;
	ld.global.nc.u32 	%r93, [%rd8];
	mov.u32 	%r3, %tid.x;
	setp.ge.u32 	%p5, %r3, %r87;
	@%p5 bra 	$L__BB1_5;
	mov.u32 	%r4, %ntid.x;
	mov.u32 	%r91, %r3;
$L__BB1_4:
	ld.param.u32 	%r88, [sama_many_series_one_param_f32_param_6];
	mad.lo.s32 	%r54, %r91, %r52, %r1;
	mul.wide.s32 	%rd9, %r54, 4;
	add.s64 	%rd10, %rd1, %rd9;
	mov.b32 	%r55, 2143289344;
	st.global.u32 	[%rd10], %r55;
	add.s32 	%r91, %r91, %r4;
	setp.lt.s32 	%p6, %r91, %r88;
	@%p6 bra 	$L__BB1_4;
$L__BB1_5:
	ld.param.u32 	%r89, [sama_many_series_one_param_f32_param_6];
	bar.sync 	0;
	setp.ne.s32 	%p7, %r3, 0;
	setp.ge.s32 	%p8, %r93, %r89;
	or.pred  	%p9, %p7, %p8;
	@%p9 bra 	$L__BB1_24;
	ld.param.u32 	%r84, [sama_many_series_one_param_f32_param_2];
	add.s32 	%r7, %r93, 1;
	sub.s32 	%r8, %r93, %r84;
	cvt.u16.u32 	%rs10, %r93;
	add.s16 	%rs2, %rs10, 1;
	mov.f32 	%f161, 0f7FC00000;
	mov.b32 	%r92, 0;
	mov.b16 	%rs18, 0;
	mov.u16 	%rs19, %rs18;
$L__BB1_7:
	add.s32 	%r57, %r8, %r92;
	max.s32 	%r11, %r57, 0;
	add.s32 	%r12, %r7, %r92;
	mad.lo.s32 	%r13, %r93, %r52, %r1;
	mul.wide.s32 	%rd11, %r13, 4;
	add.s64 	%rd12, %rd2, %rd11;
	ld.global.nc.f32 	%f2, [%rd12];
	abs.f32 	%f36, %f2;
	setp.equ.f32 	%p10, %f36, 0f7F800000;
	mov.f32 	%f162, 0f7FC00000;
	@%p10 bra 	$L__BB1_23;
	ld.param.u32 	%r85, [sama_many_series_one_param_f32_param_2];
	sub.s32 	%r58, %r93, %r85;
	max.s32 	%r104, %r58, 0;
	setp.gt.s32 	%p11, %r104, %r93;
	mov.f32 	%f159, 0f7F800000;
	mov.f32 	%f158, 0fFF800000;
	@%p11 bra 	$L__BB1_20;
	sub.s32 	%r59, %r93, %r11;
	setp.lt.u32 	%p12, %r59, 7;
	mov.f32 	%f158, 0fFF800000;
	mov.f32 	%f159, 0f7F800000;
	@%p12 bra 	$L__BB1_12;
	mul.lo.s32 	%r60, %r52, %r104;
	add.s32 	%r61, %r60, %r52;
	add.s32 	%r102, %r1, %r61;
	add.s32 	%r62, %r104, 2;
	mad.lo.s32 	%r101, %r52, %r62, %r1;
	add.s32 	%r63, %r104, 3;
	mad.lo.s32 	%r100, %r52, %r63, %r1;
	add.s32 	%r64, %r104, 4;
	mad.lo.s32 	%r99, %r52, %r64, %r1;
	add.s32 	%r65, %r104, 5;
	mad.lo.s32 	%r98, %r52, %r65, %r1;
	add.s32 	%r66, %r104, 6;
	mad.lo.s32 	%r97, %r52, %r66, %r1;
	add.s32 	%r67, %r104, 7;
	mad.lo.s32 	%r96, %r52, %r67, %r1;
	add.s32 	%r95, %r1, %r60;
	sub.s32 	%r68, %r12, %r11;
	and.b32  	%r69, %r68, -8;
	neg.s32 	%r94, %r69;
	mov.f32 	%f158, 0fFF800000;
	mov.f32 	%f159, 0f7F800000;
$L__BB1_11:
	.pragma "nounroll";
	mul.wide.u32 	%rd13, %r95, 4;
	add.s64 	%rd14, %rd2, %rd13;
	ld.global.nc.f32 	%f44, [%rd14];
	abs.f32 	%f45, %f44;
	setp.equ.f32 	%p13, %f45, 0f7F800000;
	setp.gt.f32 	%p14, %f44, %f158;
	selp.f32 	%f46, %f44, %f158, %p14;
	setp.lt.f32 	%p15, %f44, %f159;
	selp.f32 	%f47, %f44, %f159, %p15;
	selp.f32 	%f48, %f158, %f46, %p13;
	selp.f32 	%f49, %f159, %f47, %p13;
	mul.wide.u32 	%rd15, %r102, 4;
	add.s64 	%rd16, %rd2, %rd15;
	ld.global.nc.f32 	%f50, [%rd16];
	abs.f32 	%f51, %f50;
	setp.equ.f32 	%p16, %f51, 0f7F800000;
	setp.gt.f32 	%p17, %f50, %f48;
	selp.f32 	%f52, %f50, %f48, %p17;
	setp.lt.f32 	%p18, %f50, %f49;
	selp.f32 	%f53, %f50, %f49, %p18;
	selp.f32 	%f54, %f48, %f52, %p16;
	selp.f32 	%f55, %f49, %f53, %p16;
	mul.wide.u32 	%rd17, %r101, 4;
	add.s64 	%rd18, %rd2, %rd17;
	ld.global.nc.f32 	%f56, [%rd18];
	abs.f32 	%f57, %f56;
	setp.equ.f32 	%p19, %f57, 0f7F800000;
	setp.gt.f32 	%p20, %f56, %f54;
	selp.f32 	%f58, %f56, %f54, %p20;
	setp.lt.f32 	%p21, %f56, %f55;
	selp.f32 	%f59, %f56, %f55, %p21;
	selp.f32 	%f60, %f54, %f58, %p19;
	selp.f32 	%f61, %f55, %f59, %p19;
	mul.wide.u32 	%rd19, %r100, 4;
	add.s64 	%rd20, %rd2, %rd19;
	ld.global.nc.f32 	%f62, [%rd20];
	abs.f32 	%f63, %f62;
	setp.equ.f32 	%p22, %f63, 0f7F800000;
	setp.gt.f32 	%p23, %f62, %f60;
	selp.f32 	%f64, %f62, %f60, %p23;
	setp.lt.f32 	%p24, %f62, %f61;
	selp.f32 	%f65, %f62, %f61, %p24;
	selp.f32 	%f66, %f60, %f64, %p22;
	selp.f32 	%f67, %f61, %f65, %p22;
	mul.wide.u32 	%rd21, %r99, 4;
	add.s64 	%rd22, %rd2, %rd21;
	ld.global.nc.f32 	%f68, [%rd22];
	abs.f32 	%f69, %f68;
	setp.equ.f32 	%p25, %f69, 0f7F800000;
	setp.gt.f32 	%p26, %f68, %f66;
	selp.f32 	%f70, %f68, %f66, %p26;
	setp.lt.f32 	%p27, %f68, %f67;
	selp.f32 	%f71, %f68, %f67, %p27;
	selp.f32 	%f72, %f66, %f70, %p25;
	selp.f32 	%f73, %f67, %f71, %p25;
	mul.wide.u32 	%rd23, %r98, 4;
	add.s64 	%rd24, %rd2, %rd23;
	ld.global.nc.f32 	%f74, [%rd24];
	abs.f32 	%f75, %f74;
	setp.equ.f32 	%p28, %f75, 0f7F800000;
	setp.gt.f32 	%p29, %f74, %f72;
	selp.f32 	%f76, %f74, %f72, %p29;
	setp.lt.f32 	%p30, %f74, %f73;
	selp.f32 	%f77, %f74, %f73, %p30;
	selp.f32 	%f78, %f72, %f76, %p28;
	selp.f32 	%f79, %f73, %f77, %p28;
	mul.wide.u32 	%rd25, %r97, 4;
	add.s64 	%rd26, %rd2, %rd25;
	ld.global.nc.f32 	%f80, [%rd26];
	abs.f32 	%f81, %f80;
	setp.equ.f32 	%p31, %f81, 0f7F800000;
	setp.gt.f32 	%p32, %f80, %f78;
	selp.f32 	%f82, %f80, %f78, %p32;
	setp.lt.f32 	%p33, %f80, %f79;
	selp.f32 	%f83, %f80, %f79, %p33;
	selp.f32 	%f84, %f78, %f82, %p31;
	selp.f32 	%f85, %f79, %f83, %p31;
	mul.wide.u32 	%rd27, %r96, 4;
	add.s64 	%rd28, %rd2, %rd27;
	ld.global.nc.f32 	%f86, [%rd28];
	abs.f32 	%f87, %f86;
	setp.equ.f32 	%p34, %f87, 0f7F800000;
	setp.gt.f32 	%p35, %f86, %f84;
	selp.f32 	%f88, %f86, %f84, %p35;
	setp.lt.f32 	%p36, %f86, %f85;
	selp.f32 	%f89, %f86, %f85, %p36;
	selp.f32 	%f158, %f84, %f88, %p34;
	selp.f32 	%f159, %f85, %f89, %p34;
	add.s32 	%r104, %r104, 8;
	shl.b32 	%r70, %r52, 3;
	add.s32 	%r102, %r102, %r70;
	add.s32 	%r101, %r101, %r70;
	add.s32 	%r100, %r100, %r70;
	add.s32 	%r99, %r99, %r70;
	add.s32 	%r98, %r98, %r70;
	add.s32 	%r97, %r97, %r70;
	add.s32 	%r96, %r96, %r70;
	add.s32 	%r95, %r95, %r70;
	add.s32 	%r94, %r94, 8;
	setp.ne.s32 	%p37, %r94, 0;
	@%p37 bra 	$L__BB1_11;
$L__BB1_12:
	sub.s32 	%r71, %r12, %r11;
	and.b32  	%r72, %r71, 7;
	setp.eq.s32 	%p38, %r72, 0;
	@%p38 bra 	$L__BB1_20;
	cvt.u16.u32 	%rs11, %r11;
	add.s16 	%rs12, %rs2, %rs19;
	sub.s16 	%rs13, %rs12, %rs11;
	cvt.u32.u16 	%r73, %rs13;
	and.b32  	%r45, %r73, 7;
	add.s32 	%r74, %r45, -1;
	setp.lt.u32 	%p39, %r74, 3;
	@%p39 bra 	$L__BB1_15;
	mad.lo.s32 	%r75, %r104, %r52, %r1;
	mul.wide.u32 	%rd29, %r75, 4;
	add.s64 	%rd30, %rd2, %rd29;
	ld.global.nc.f32 	%f91, [%rd30];
	abs.f32 	%f92, %f91;
	setp.equ.f32 	%p40, %f92, 0f7F800000;
	setp.gt.f32 	%p41, %f91, %f158;
	selp.f32 	%f93, %f91, %f158, %p41;
	setp.lt.f32 	%p42, %f91, %f159;
	selp.f32 	%f94, %f91, %f159, %p42;
	selp.f32 	%f95, %f158, %f93, %p40;
	selp.f32 	%f96, %f159, %f94, %p40;
	add.s32 	%r76, %r75, %r52;
	mul.wide.u32 	%rd31, %r76, 4;
	add.s64 	%rd32, %rd2, %rd31;
	ld.global.nc.f32 	%f97, [%rd32];
	abs.f32 	%f98, %f97;
	setp.equ.f32 	%p43, %f98, 0f7F800000;
	setp.gt.f32 	%p44, %f97, %f95;
	selp.f32 	%f99, %f97, %f95, %p44;
	setp.lt.f32 	%p45, %f97, %f96;
	selp.f32 	%f100, %f97, %f96, %p45;
	selp.f32 	%f101, %f95, %f99, %p43;
	selp.f32 	%f102, %f96, %f100, %p43;
	add.s32 	%r77, %r76, %r52;
	mul.wide.u32 	%rd33, %r77, 4;
	add.s64 	%rd34, %rd2, %rd33;
	ld.global.nc.f32 	%f103, [%rd34];
	abs.f32 	%f104, %f103;
	setp.equ.f32 	%p46, %f104, 0f7F800000;
	setp.gt.f32 	%p47, %f103, %f101;
	selp.f32 	%f105, %f103, %f101, %p47;
	setp.lt.f32 	%p48, %f103, %f102;
	selp.f32 	%f106, %f103, %f102, %p48;
	selp.f32 	%f107, %f101, %f105, %p46;
	selp.f32 	%f108, %f102, %f106, %p46;
	add.s32 	%r78, %r77, %r52;
	mul.wide.u32 	%rd35, %r78, 4;
	add.s64 	%rd36, %rd2, %rd35;
	ld.global.nc.f32 	%f109, [%rd36];
	abs.f32 	%f110, %f109;
	setp.equ.f32 	%p49, %f110, 0f7F800000;
	setp.gt.f32 	%p50, %f109, %f107;
	selp.f32 	%f111, %f109, %f107, %p50;
	setp.lt.f32 	%p51, %f109, %f108;
	selp.f32 	%f112, %f109, %f108, %p51;
	selp.f32 	%f158, %f107, %f111, %p49;
	selp.f32 	%f159, %f108, %f112, %p49;
	add.s32 	%r104, %r104, 4;
$L__BB1_15:
	and.b32  	%r79, %r45, 3;
	setp.eq.s32 	%p52, %r79, 0;
	@%p52 bra 	$L__BB1_20;
	add.s16 	%rs15, %rs2, %rs18;
	sub.s16 	%rs5, %rs15, %rs11;
	and.b16  	%rs16, %rs5, 3;
	setp.eq.s16 	%p53, %rs16, 1;
	@%p53 bra 	$L__BB1_18;
	mad.lo.s32 	%r80, %r104, %r52, %r1;
	mul.wide.u32 	%rd37, %r80, 4;
	add.s64 	%rd38, %rd2, %rd37;
	ld.global.nc.f32 	%f114, [%rd38];
	abs.f32 	%f115, %f114;
	setp.equ.f32 	%p54, %f115, 0f7F800000;
	setp.gt.f32 	%p55, %f114, %f158;
	selp.f32 	%f116, %f114, %f158, %p55;
	setp.lt.f32 	%p56, %f114, %f159;
	selp.f32 	%f117, %f114, %f159, %p56;
	selp.f32 	%f118, %f158, %f116, %p54;
	selp.f32 	%f119, %f159, %f117, %p54;
	add.s32 	%r81, %r80, %r52;
	mul.wide.u32 	%rd39, %r81, 4;
	add.s64 	%rd40, %rd2, %rd39;
	ld.global.nc.f32 	%f120, [%rd40];
	abs.f32 	%f121, %f120;
	setp.equ.f32 	%p57, %f121, 0f7F800000;
	setp.gt.f32 	%p58, %f120, %f118;
	selp.f32 	%f122, %f120, %f118, %p58;
	setp.lt.f32 	%p59, %f120, %f119;
	selp.f32 	%f123, %f120, %f119, %p59;
	selp.f32 	%f158, %f118, %f122, %p57;
	selp.f32 	%f159, %f119, %f123, %p57;
	add.s32 	%r104, %r104, 2;
$L__BB1_18:
	and.b16  	%rs17, %rs5, 1;
	setp.eq.b16 	%p60, %rs17, 1;
	not.pred 	%p61, %p60;
	@%p61 bra 	$L__BB1_20;
	mad.lo.s32 	%r82, %r104, %r52, %r1;
	mul.wide.u32 	%rd41, %r82, 4;
	add.s64 	%rd42, %rd2, %rd41;
	ld.global.nc.f32 	%f124, [%rd42];
	abs.f32 	%f125, %f124;
	setp.equ.f32 	%p62, %f125, 0f7F800000;
	setp.gt.f32 	%p63, %f124, %f158;
	selp.f32 	%f126, %f124, %f158, %p63;
	setp.lt.f32 	%p64, %f124, %f159;
	selp.f32 	%f127, %f124, %f159, %p64;
	selp.f32 	%f158, %f158, %f126, %p62;
	selp.f32 	%f159, %f159, %f127, %p62;
$L__BB1_20:
	setp.eq.f32 	%p65, %f158, %f159;
	mov.f32 	%f160, 0f00000000;
	@%p65 bra 	$L__BB1_22;
	add.f32 	%f129, %f2, %f2;
	sub.f32 	%f130, %f129, %f159;
	sub.f32 	%f131, %f130, %f158;
	abs.f32 	%f132, %f131;
	sub.f32 	%f133, %f158, %f159;
	setp.neu.f32 	%p66, %f133, 0f00000000;
	div.rn.f32 	%f134, %f132, %f133;
	selp.f32 	%f160, %f134, 0f00000000, %p66;
$L__BB1_22:
	ld.param.f32 	%f142, [sama_many_series_one_param_f32_param_4];
	ld.param.f32 	%f141, [sama_many_series_one_param_f32_param_3];
	sub.f32 	%f135, %f141, %f142;
	fma.rn.f32 	%f136, %f135, %f160, %f142;
	abs.f32 	%f137, %f161;
	setp.equ.f32 	%p67, %f137, 0f7F800000;
	mul.f32 	%f138, %f136, %f136;
	sub.f32 	%f139, %f2, %f161;
	fma.rn.f32 	%f140, %f139, %f138, %f161;
	selp.f32 	%f161, %f2, %f140, %p67;
	mov.f32 	%f162, %f161;
$L__BB1_23:
	ld.param.u64 	%rd46, [sama_many_series_one_param_f32_param_7];
	ld.param.u32 	%r90, [sama_many_series_one_param_f32_param_6];
	cvta.to.global.u64 	%rd43, %rd46;
	add.s64 	%rd45, %rd43, %rd11;
	st.global.f32 	[%rd45], %f162;
	setp.ne.s32 	%p68, %r12, %r90;
	add.s32 	%r92, %r92, 1;
	add.s16 	%rs19, %rs19, 1;
	add.s16 	%rs18, %rs18, 1;
	mov.u32 	%r93, %r12;
	@%p68 bra 	$L__BB1_7;
$L__BB1_24:
	ret;

}
	// .globl	sama_batch_f32_opt
.visible .entry sama_batch_f32_opt(
	.param .u64 .ptr .align 1 sama_batch_f32_opt_param_0,
	.param .u64 .ptr .align 1 sama_batch_f32_opt_param_1,
	.param .u64 .ptr .align 1 sama_batch_f32_opt_param_2,
	.param .u64 .ptr .align 1 sama_batch_f32_opt_param_3,
	.param .u64 .ptr .align 1 sama_batch_f32_opt_param_4,
	.param .u32 sama_batch_f32_opt_param_5,
	.param .u32 sama_batch_f32_opt_param_6,
	.param .u32 sama_batch_f32_opt_param_7,
	.param .u64 .ptr .align 1 sama_batch_f32_opt_param_8
)
{
	.reg .pred 	%p<46>;
	.reg .b16 	%rs<6>;
	.reg .b32 	%r<135>;
	.reg .b32 	%f<82>;
	.reg .b64 	%rd<41>;

	ld.param.u64 	%rd5, [sama_batch_f32_opt_param_0];
	ld.param.u64 	%rd6, [sama_batch_f32_opt_param_1];
	ld.param.u64 	%rd7, [sama_batch_f32_opt_param_2];
	ld.param.u64 	%rd8, [sama_batch_f32_opt_param_3];
	ld.param.u64 	%rd9, [sama_batch_f32_opt_param_4];
	ld.param.u32 	%r56, [sama_batch_f32_opt_param_5];
	ld.param.u32 	%r58, [sama_batch_f32_opt_param_6];
	ld.param.u32 	%r57, [sama_batch_f32_opt_param_7];
	ld.param.u64 	%rd10, [sama_batch_f32_opt_param_8];
	cvta.to.global.u64 	%rd1, %rd10;
	mov.u32 	%r1, %ctaid.x;
	setp.ge.s32 	%p3, %r1, %r58;
	@%p3 bra 	$L__BB2_40;
	cvta.to.global.u64 	%rd11, %rd6;
	cvta.to.global.u64 	%rd12, %rd7;
	cvta.to.global.u64 	%rd13, %rd8;
	cvta.to.global.u64 	%rd14, %rd9;
	mul.wide.u32 	%rd15, %r1, 4;
	add.s64 	%rd16, %rd11, %rd15;
	ld.global.nc.u32 	%r2, [%rd16];
	add.s64 	%rd17, %rd12, %rd15;
	ld.global.nc.f32 	%f1, [%rd17];
	add.s64 	%rd18, %rd13, %rd15;
	ld.global.nc.f32 	%f2, [%rd18];
	add.s64 	%rd19, %rd14, %rd15;
	ld.global.nc.u32 	%r106, [%rd19];
	setp.lt.s32 	%p4, %r2, 0;
	setp.ge.s32 	%p5, %r106, %r56;
	setp.lt.s32 	%p6, %r56, 1;
	or.pred  	%p7, %p4, %p6;
	or.pred  	%p8, %p7, %p5;
	@%p8 bra 	$L__BB2_40;
	mul.lo.s32 	%r4, %r56, %r1;
	mov.u32 	%r5, %tid.x;
	setp.ge.u32 	%p9, %r5, %r56;
	@%p9 bra 	$L__BB2_5;
	mov.u32 	%r6, %ntid.x;
	mov.u32 	%r105, %r5;
$L__BB2_4:
	add.s32 	%r60, %r105, %r4;
	mul.wide.s32 	%rd20, %r60, 4;
	add.s64 	%rd21, %rd1, %rd20;
	mov.b32 	%r61, 2143289344;
	st.global.u32 	[%rd21], %r61;
	add.s32 	%r105, %r105, %r6;
	setp.lt.s32 	%p10, %r105, %r56;
	@%p10 bra 	$L__BB2_4;
$L__BB2_5:
	bar.sync 	0;
	setp.ne.s32 	%p11, %r5, 0;
	@%p11 bra 	$L__BB2_40;
	sub.f32 	%f3, %f1, %f2;
	setp.ge.s32 	%p12, %r57, %r2;
	@%p12 bra 	$L__BB2_18;
	mov.f32 	%f76, 0f7FC00000;
$L__BB2_8:
	mul.wide.s32 	%rd35, %r106, 4;
	add.s64 	%rd34, %rd5, %rd35;
	// begin inline asm
	ld.global.nc.f32 %f47, [%rd34];
	// end inline asm
	abs.f32 	%f49, %f47;
	setp.equ.f32 	%p35, %f49, 0f7F800000;
	mov.f32 	%f77, 0f7FC00000;
	@%p35 bra 	$L__BB2_17;
	sub.s32 	%r103, %r106, %r2;
	max.s32 	%r107, %r103, 0;
	setp.gt.s32 	%p37, %r107, %r106;
	mov.pred 	%p45, -1;
	mov.f32 	%f74, 0f7F800000;
	mov.f32 	%f73, 0fFF800000;
	@%p37 bra 	$L__BB2_13;
	mul.wide.u32 	%rd36, %r107, 4;
	add.s64 	%rd40, %rd5, %rd36;
	mov.f32 	%f73, 0fFF800000;
	mov.f32 	%f74, 0f7F800000;
	mov.b16 	%rs5, 0;
$L__BB2_11:
	.pragma "nounroll";
	// begin inline asm
	ld.global.nc.f32 %f54, [%rd40];
	// end inline asm
	abs.f32 	%f55, %f54;
	setp.equ.f32 	%p38, %f55, 0f7F800000;
	setp.gt.f32 	%p39, %f54, %f73;
	selp.f32 	%f56, %f54, %f73, %p39;
	setp.lt.f32 	%p40, %f54, %f74;
	selp.f32 	%f57, %f54, %f74, %p40;
	selp.f32 	%f73, %f73, %f56, %p38;
	selp.f32 	%f74, %f74, %f57, %p38;
	selp.b16 	%rs5, %rs5, 1, %p38;
	add.s32 	%r12, %r107, 1;
	add.s64 	%rd40, %rd40, 4;
	setp.lt.s32 	%p41, %r107, %r106;
	mov.u32 	%r107, %r12;
	@%p41 bra 	$L__BB2_11;
	and.b16  	%rs4, %rs5, 255;
	setp.eq.s16 	%p45, %rs4, 0;
$L__BB2_13:
	mov.f32 	%f75, 0f00000000;
	@%p45 bra 	$L__BB2_16;
	sub.f32 	%f12, %f73, %f74;
	setp.eq.f32 	%p42, %f12, 0f00000000;
	@%p42 bra 	$L__BB2_16;
	add.f32 	%f60, %f47, %f47;
	sub.f32 	%f61, %f60, %f74;
	sub.f32 	%f62, %f61, %f73;
	abs.f32 	%f63, %f62;
	div.rn.f32 	%f75, %f63, %f12;
$L__BB2_16:
	fma.rn.f32 	%f64, %f75, %f3, %f2;
	abs.f32 	%f65, %f76;
	setp.equ.f32 	%p43, %f65, 0f7F800000;
	mul.f32 	%f66, %f64, %f64;
	sub.f32 	%f67, %f47, %f76;
	fma.rn.f32 	%f68, %f67, %f66, %f76;
	selp.f32 	%f76, %f47, %f68, %p43;
	mov.f32 	%f77, %f76;
$L__BB2_17:
	add.s32 	%r104, %r106, %r4;
	mul.wide.s32 	%rd38, %r104, 4;
	add.s64 	%rd39, %rd1, %rd38;
	st.global.f32 	[%rd39], %f77;
	add.s32 	%r106, %r106, 1;
	setp.eq.s32 	%p44, %r106, %r56;
	@%p44 bra 	$L__BB2_40;
	bra.uni 	$L__BB2_8;
$L__BB2_18:
	shl.b32 	%r63, %r57, 2;
	mov.u32 	%r64, shmem;
	add.s32 	%r14, %r64, %r63;
	mov.f32 	%f80, 0f7FC00000;
	mov.b32 	%r130, 0;
	mov.u32 	%r126, %r130;
	mov.u32 	%r122, %r130;
	mov.u32 	%r121, %r130;
	mov.u32 	%r118, %r130;
	mov.u32 	%r117, %r130;
$L__BB2_19:
	sub.s32 	%r65, %r106, %r2;
	max.s32 	%r22, %r65, 0;
	mul.wide.s32 	%rd23, %r106, 4;
	add.s64 	%rd22, %rd5, %rd23;
	// begin inline asm
	ld.global.nc.f32 %f29, [%rd22];
	// end inline asm
	setp.lt.s32 	%p13, %r118, 1;
	@%p13 bra 	$L__BB2_23;
	mov.u32 	%r115, %r118;
$L__BB2_21:
	shl.b32 	%r66, %r117, 2;
	add.s32 	%r68, %r64, %r66;
	ld.shared.u32 	%r69, [%r68];
	setp.ge.s32 	%p14, %r69, %r22;
	mov.u32 	%r118, %r115;
	@%p14 bra 	$L__BB2_23;
	add.s32 	%r71, %r117, 1;
	setp.eq.s32 	%p15, %r117, %r57;
	selp.b32 	%r117, 0, %r71, %p15;
	add.s32 	%r26, %r115, -1;
	setp.gt.s32 	%p16, %r115, 1;
	mov.b32 	%r118, 0;
	mov.u32 	%r115, %r26;
	@%p16 bra 	$L__BB2_21;
$L__BB2_23:
	setp.lt.s32 	%p17, %r122, 1;
	@%p17 bra 	$L__BB2_27;
	mov.u32 	%r119, %r122;
$L__BB2_25:
	shl.b32 	%r72, %r121, 2;
	add.s32 	%r73, %r14, %r72;
	ld.shared.u32 	%r74, [%r73+4];
	setp.ge.s32 	%p18, %r74, %r22;
	mov.u32 	%r122, %r119;
	@%p18 bra 	$L__BB2_27;
	add.s32 	%r76, %r121, 1;
	setp.eq.s32 	%p19, %r121, %r57;
	selp.b32 	%r121, 0, %r76, %p19;
	add.s32 	%r32, %r119, -1;
	setp.gt.s32 	%p20, %r119, 1;
	mov.b32 	%r122, 0;
	mov.u32 	%r119, %r32;
	@%p20 bra 	$L__BB2_25;
$L__BB2_27:
	abs.f32 	%f31, %f29;
	setp.equ.f32 	%p21, %f31, 0f7F800000;
	mov.f32 	%f81, 0f7FC00000;
	@%p21 bra 	$L__BB2_39;
	setp.lt.s32 	%p22, %r118, 1;
	@%p22 bra 	$L__BB2_32;
	mov.u32 	%r124, %r118;
$L__BB2_30:
	setp.eq.s32 	%p23, %r126, 0;
	add.s32 	%r77, %r126, -1;
	selp.b32 	%r37, %r57, %r77, %p23;
	shl.b32 	%r78, %r37, 2;
	add.s32 	%r80, %r64, %r78;
	ld.shared.u32 	%r81, [%r80];
	mul.wide.s32 	%rd25, %r81, 4;
	add.s64 	%rd24, %rd5, %rd25;
	// begin inline asm
	ld.global.nc.f32 %f32, [%rd24];
	// end inline asm
	setp.gt.f32 	%p24, %f32, %f29;
	mov.u32 	%r118, %r124;
	@%p24 bra 	$L__BB2_32;
	add.s32 	%r38, %r124, -1;
	setp.gt.s32 	%p25, %r124, 1;
	mov.b32 	%r118, 0;
	mov.u32 	%r126, %r37;
	mov.u32 	%r124, %r38;
	@%p25 bra 	$L__BB2_30;
$L__BB2_32:
	shl.b32 	%r83, %r126, 2;
	add.s32 	%r85, %r64, %r83;
	st.shared.u32 	[%r85], %r106;
	setp.lt.s32 	%p26, %r122, 1;
	@%p26 bra 	$L__BB2_36;
	mov.u32 	%r128, %r122;
$L__BB2_34:
	setp.eq.s32 	%p27, %r130, 0;
	add.s32 	%r86, %r130, -1;
	selp.b32 	%r43, %r57, %r86, %p27;
	shl.b32 	%r87, %r43, 2;
	add.s32 	%r88, %r14, %r87;
	ld.shared.u32 	%r89, [%r88+4];
	mul.wide.s32 	%rd27, %r89, 4;
	add.s64 	%rd26, %rd5, %rd27;
	// begin inline asm
	ld.global.nc.f32 %f33, [%rd26];
	// end inline asm
	setp.lt.f32 	%p28, %f33, %f29;
	mov.u32 	%r122, %r128;
	@%p28 bra 	$L__BB2_36;
	add.s32 	%r44, %r128, -1;
	setp.gt.s32 	%p29, %r128, 1;
	mov.b32 	%r122, 0;
	mov.u32 	%r130, %r43;
	mov.u32 	%r128, %r44;
	@%p29 bra 	$L__BB2_34;
$L__BB2_36:
	shl.b32 	%r91, %r130, 2;
	add.s32 	%r92, %r14, %r91;
	st.shared.u32 	[%r92+4], %r106;
	shl.b32 	%r93, %r117, 2;
	add.s32 	%r95, %r64, %r93;
	ld.shared.u32 	%r96, [%r95];
	mul.wide.s32 	%rd30, %r96, 4;
	add.s64 	%rd28, %rd5, %rd30;
	// begin inline asm
	ld.global.nc.f32 %f34, [%rd28];
	// end inline asm
	shl.b32 	%r97, %r121, 2;
	add.s32 	%r98, %r14, %r97;
	ld.shared.u32 	%r99, [%r98+4];
	mul.wide.s32 	%rd31, %r99, 4;
	add.s64 	%rd29, %rd5, %rd31;
	// begin inline asm
	ld.global.nc.f32 %f35, [%rd29];
	// end inline asm
	sub.f32 	%f22, %f34, %f35;
	setp.eq.f32 	%p30, %f22, 0f00000000;
	mov.f32 	%f79, 0f00000000;
	@%p30 bra 	$L__BB2_38;
	add.f32 	%f37, %f29, %f29;
	sub.f32 	%f38, %f37, %f35;
	sub.f32 	%f39, %f38, %f34;
	abs.f32 	%f40, %f39;
	div.rn.f32 	%f79, %f40, %f22;
$L__BB2_38:
	fma.rn.f32 	%f41, %f79, %f3, %f2;
	abs.f32 	%f42, %f80;
	setp.equ.f32 	%p31, %f42, 0f7F800000;
	mul.f32 	%f43, %f41, %f41;
	sub.f32 	%f44, %f29, %f80;
	fma.rn.f32 	%f45, %f44, %f43, %f80;
	selp.f32 	%f80, %f29, %f45, %p31;
	add.s32 	%r118, %r118, 1;
	add.s32 	%r100, %r126, 1;
	setp.eq.s32 	%p32, %r126, %r57;
	selp.b32 	%r126, 0, %r100, %p32;
	add.s32 	%r122, %r122, 1;
	add.s32 	%r101, %r130, 1;
	setp.eq.s32 	%p33, %r130, %r57;
	selp.b32 	%r130, 0, %r101, %p33;
	mov.f32 	%f81, %f80;
$L__BB2_39:
	add.s32 	%r102, %r106, %r4;
	mul.wide.s32 	%rd32, %r102, 4;
	add.s64 	%rd33, %rd1, %rd32;
	st.global.f32 	[%rd33], %f81;
	add.s32 	%r106, %r106, 1;
	setp.ne.s32 	%p34, %r106, %r56;
	@%p34 bra 	$L__BB2_19;
$L__BB2_40:
	ret;

}
	// .globl	sama_many_series_one_param_f32_opt
.visible .entry sama_many_series_one_param_f32_opt(
	.param .u64 .ptr .align 1 sama_many_series_one_param_f32_opt_param_0,
	.param .u64 .ptr .align 1 sama_many_series_one_param_f32_opt_param_1,
	.param .u32 sama_many_series_one_param_f32_opt_param_2,
	.param .f32 sama_many_series_one_param_f32_opt_param_3,
	.param .f32 sama_many_series_one_param_f32_opt_param_4,
	.param .u32 sama_many_series_one_param_f32_opt_param_5,
	.param .u32 sama_many_series_one_param_f32_opt_param_6,
	.param .u32 sama_many_series_one_param_f32_opt_param_7,
	.param .u64 .ptr .align 1 sama_many_series_one_param_f32_opt_param_8
)
{
	.reg .pred 	%p<46>;
	.reg .b16 	%rs<6>;
	.reg .b32 	%r<142>;
	.reg .b32 	%f<82>;
	.reg .b64 	%rd<41>;

	ld.param.u64 	%rd3, [sama_many_series_one_param_f32_opt_param_0];
	ld.param.u64 	%rd4, [sama_many_series_one_param_f32_opt_param_1];
	ld.param.u32 	%r59, [sama_many_series_one_param_f32_opt_param_2];
	ld.param.f32 	%f26, [sama_many_series_one_param_f32_opt_param_3];
	ld.param.f32 	%f27, [sama_many_series_one_param_f32_opt_param_4];
	ld.param.u32 	%r60, [sama_many_series_one_param_f32_opt_param_5];
	ld.param.u32 	%r61, [sama_many_series_one_param_f32_opt_param_6];
	ld.param.u32 	%r62, [sama_many_series_one_param_f32_opt_param_7];
	ld.param.u64 	%rd5, [sama_many_series_one_param_f32_opt_param_8];
	cvta.to.global.u64 	%rd1, %rd5;
	mov.u32 	%r1, %ctaid.x;
	setp.ge.s32 	%p3, %r1, %r60;
	@%p3 bra 	$L__BB3_42;
	setp.lt.s32 	%p4, %r59, 0;
	setp.lt.s32 	%p5, %r61, 1;
	or.pred  	%p6, %p4, %p5;
	@%p6 bra 	$L__BB3_42;
	cvt.u64.u32 	%rd2, %r1;
	cvta.to.global.u64 	%rd6, %rd4;
	mul.wide.u32 	%rd7, %r1, 4;
	add.s64 	%rd8, %rd6, %rd7;
	ld.global.nc.u32 	%r112, [%rd8];
	mov.u32 	%r3, %tid.x;
	setp.ge.u32 	%p7, %r3, %r61;
	@%p7 bra 	$L__BB3_5;
	mov.u32 	%r4, %ntid.x;
	mov.u32 	%r111, %r3;
$L__BB3_4:
	mad.lo.s32 	%r63, %r111, %r60, %r1;
	mul.wide.s32 	%rd9, %r63, 4;
	add.s64 	%rd10, %rd1, %rd9;
	mov.b32 	%r64, 2143289344;
	st.global.u32 	[%rd10], %r64;
	add.s32 	%r111, %r111, %r4;
	setp.lt.s32 	%p8, %r111, %r61;
	@%p8 bra 	$L__BB3_4;
$L__BB3_5:
	bar.sync 	0;
	setp.ne.s32 	%p9, %r3, 0;
	@%p9 bra 	$L__BB3_42;
	sub.f32 	%f1, %f26, %f27;
	setp.ge.s32 	%p10, %r62, %r59;
	@%p10 bra 	$L__BB3_19;
	setp.ge.s32 	%p34, %r112, %r61;
	@%p34 bra 	$L__BB3_42;
	mov.f32 	%f76, 0f7FC00000;
$L__BB3_9:
	mad.lo.s32 	%r8, %r112, %r60, %r1;
	mul.wide.s32 	%rd34, %r8, 4;
	add.s64 	%rd33, %rd3, %rd34;
	// begin inline asm
	ld.global.nc.f32 %f47, [%rd33];
	// end inline asm
	abs.f32 	%f49, %f47;
	setp.equ.f32 	%p35, %f49, 0f7F800000;
	mov.f32 	%f77, 0f7FC00000;
	@%p35 bra 	$L__BB3_18;
	sub.s32 	%r110, %r112, %r59;
	max.s32 	%r114, %r110, 0;
	setp.gt.s32 	%p37, %r114, %r112;
	mov.pred 	%p45, -1;
	mov.f32 	%f74, 0f7F800000;
	mov.f32 	%f73, 0fFF800000;
	@%p37 bra 	$L__BB3_14;
	mul.lo.s32 	%r113, %r60, %r114;
	mov.f32 	%f73, 0fFF800000;
	mov.f32 	%f74, 0f7F800000;
	mov.b16 	%rs5, 0;
$L__BB3_12:
	.pragma "nounroll";
	cvt.u64.u32 	%rd36, %r113;
	add.s64 	%rd37, %rd36, %rd2;
	shl.b64 	%rd38, %rd37, 2;
	add.s64 	%rd35, %rd3, %rd38;
	// begin inline asm
	ld.global.nc.f32 %f54, [%rd35];
	// end inline asm
	abs.f32 	%f55, %f54;
	setp.equ.f32 	%p38, %f55, 0f7F800000;
	setp.gt.f32 	%p39, %f54, %f73;
	selp.f32 	%f56, %f54, %f73, %p39;
	setp.lt.f32 	%p40, %f54, %f74;
	selp.f32 	%f57, %f54, %f74, %p40;
	selp.f32 	%f73, %f73, %f56, %p38;
	selp.f32 	%f74, %f74, %f57, %p38;
	selp.b16 	%rs5, %rs5, 1, %p38;
	add.s32 	%r13, %r114, 1;
	add.s32 	%r113, %r113, %r60;
	setp.lt.s32 	%p41, %r114, %r112;
	mov.u32 	%r114, %r13;
	@%p41 bra 	$L__BB3_12;
	and.b16  	%rs4, %rs5, 255;
	setp.eq.s16 	%p45, %rs4, 0;
$L__BB3_14:
	mov.f32 	%f75, 0f00000000;
	@%p45 bra 	$L__BB3_17;
	sub.f32 	%f10, %f73, %f74;
	setp.eq.f32 	%p42, %f10, 0f00000000;
	@%p42 bra 	$L__BB3_17;
	add.f32 	%f60, %f47, %f47;
	sub.f32 	%f61, %f60, %f74;
	sub.f32 	%f62, %f61, %f73;
	abs.f32 	%f63, %f62;
	div.rn.f32 	%f75, %f63, %f10;
$L__BB3_17:
	fma.rn.f32 	%f64, %f75, %f1, %f27;
	abs.f32 	%f65, %f76;
	setp.equ.f32 	%p43, %f65, 0f7F800000;
	mul.f32 	%f66, %f64, %f64;
	sub.f32 	%f67, %f47, %f76;
	fma.rn.f32 	%f68, %f67, %f66, %f76;
	selp.f32 	%f76, %f47, %f68, %p43;
	mov.f32 	%f77, %f76;
$L__BB3_18:
	add.s64 	%rd40, %rd1, %rd34;
	st.global.f32 	[%rd40], %f77;
	add.s32 	%r112, %r112, 1;
	setp.eq.s32 	%p44, %r112, %r61;
	@%p44 bra 	$L__BB3_42;
	bra.uni 	$L__BB3_9;
$L__BB3_19:
	setp.ge.s32 	%p11, %r112, %r61;
	@%p11 bra 	$L__BB3_42;
	shl.b32 	%r66, %r62, 2;
	mov.u32 	%r67, shmem;
	add.s32 	%r16, %r67, %r66;
	mov.b32 	%r137, 0;
	mov.f32 	%f80, 0f7FC00000;
	mov.u32 	%r133, %r137;
	mov.u32 	%r125, %r137;
	mov.u32 	%r124, %r137;
	mov.u32 	%r129, %r137;
	mov.u32 	%r128, %r137;
$L__BB3_21:
	sub.s32 	%r68, %r112, %r59;
	max.s32 	%r24, %r68, 0;
	mul.lo.s32 	%r25, %r112, %r60;
	cvt.s64.s32 	%rd12, %r25;
	add.s64 	%rd13, %rd12, %rd2;
	shl.b64 	%rd14, %rd13, 2;
	add.s64 	%rd11, %rd3, %rd14;
	// begin inline asm
	ld.global.nc.f32 %f29, [%rd11];
	// end inline asm
	setp.lt.s32 	%p12, %r124, 1;
	@%p12 bra 	$L__BB3_25;
	mov.u32 	%r123, %r124;
$L__BB3_23:
	shl.b32 	%r69, %r125, 2;
	add.s32 	%r71, %r67, %r69;
	ld.shared.u32 	%r72, [%r71];
	setp.ge.s32 	%p13, %r72, %r24;
	mov.u32 	%r124, %r123;
	@%p13 bra 	$L__BB3_25;
	add.s32 	%r74, %r125, 1;
	setp.eq.s32 	%p14, %r125, %r62;
	selp.b32 	%r125, 0, %r74, %p14;
	add.s32 	%r29, %r123, -1;
	setp.gt.s32 	%p15, %r123, 1;
	mov.b32 	%r124, 0;
	mov.u32 	%r123, %r29;
	@%p15 bra 	$L__BB3_23;
$L__BB3_25:
	setp.lt.s32 	%p16, %r128, 1;
	@%p16 bra 	$L__BB3_29;
	mov.u32 	%r127, %r128;
$L__BB3_27:
	shl.b32 	%r75, %r129, 2;
	add.s32 	%r76, %r16, %r75;
	ld.shared.u32 	%r77, [%r76+4];
	setp.ge.s32 	%p17, %r77, %r24;
	mov.u32 	%r128, %r127;
	@%p17 bra 	$L__BB3_29;
	add.s32 	%r79, %r129, 1;
	setp.eq.s32 	%p18, %r129, %r62;
	selp.b32 	%r129, 0, %r79, %p18;
	add.s32 	%r35, %r127, -1;
	setp.gt.s32 	%p19, %r127, 1;
	mov.b32 	%r128, 0;
	mov.u32 	%r127, %r35;
	@%p19 bra 	$L__BB3_27;
$L__BB3_29:
	abs.f32 	%f31, %f29;
	setp.equ.f32 	%p20, %f31, 0f7F800000;
	mov.f32 	%f81, 0f7FC00000;
	@%p20 bra 	$L__BB3_41;
	setp.lt.s32 	%p21, %r124, 1;
	@%p21 bra 	$L__BB3_34;
	mov.u32 	%r131, %r124;
$L__BB3_32:
	setp.eq.s32 	%p22, %r133, 0;
	add.s32 	%r80, %r133, -1;
	selp.b32 	%r40, %r62, %r80, %p22;
	shl.b32 	%r81, %r40, 2;
	add.s32 	%r83, %r67, %r81;
	ld.shared.u32 	%r84, [%r83];
	mul.lo.s32 	%r85, %r84, %r60;
	cvt.s64.s32 	%rd16, %r85;
	add.s64 	%rd17, %rd16, %rd2;
	shl.b64 	%rd18, %rd17, 2;
	add.s64 	%rd15, %rd3, %rd18;
	// begin inline asm
	ld.global.nc.f32 %f32, [%rd15];
	// end inline asm
	setp.gt.f32 	%p23, %f32, %f29;
	mov.u32 	%r124, %r131;
	@%p23 bra 	$L__BB3_34;
	add.s32 	%r41, %r131, -1;
	setp.gt.s32 	%p24, %r131, 1;
	mov.b32 	%r124, 0;
	mov.u32 	%r133, %r40;
	mov.u32 	%r131, %r41;
	@%p24 bra 	$L__BB3_32;
$L__BB3_34:
	shl.b32 	%r87, %r133, 2;
	add.s32 	%r89, %r67, %r87;
	st.shared.u32 	[%r89], %r112;
	setp.lt.s32 	%p25, %r128, 1;
	@%p25 bra 	$L__BB3_38;
	mov.u32 	%r135, %r128;
$L__BB3_36:
	setp.eq.s32 	%p26, %r137, 0;
	add.s32 	%r90, %r137, -1;
	selp.b32 	%r46, %r62, %r90, %p26;
	shl.b32 	%r91, %r46, 2;
	add.s32 	%r92, %r16, %r91;
	ld.shared.u32 	%r93, [%r92+4];
	mul.lo.s32 	%r94, %r93, %r60;
	cvt.s64.s32 	%rd20, %r94;
	add.s64 	%rd21, %rd20, %rd2;
	shl.b64 	%rd22, %rd21, 2;
	add.s64 	%rd19, %rd3, %rd22;
	// begin inline asm
	ld.global.nc.f32 %f33, [%rd19];
	// end inline asm
	setp.lt.f32 	%p27, %f33, %f29;
	mov.u32 	%r128, %r135;
	@%p27 bra 	$L__BB3_38;
	add.s32 	%r47, %r135, -1;
	setp.gt.s32 	%p28, %r135, 1;
	mov.b32 	%r128, 0;
	mov.u32 	%r137, %r46;
	mov.u32 	%r135, %r47;
	@%p28 bra 	$L__BB3_36;
$L__BB3_38:
	shl.b32 	%r96, %r137, 2;
	add.s32 	%r97, %r16, %r96;
	st.shared.u32 	[%r97+4], %r112;
	shl.b32 	%r98, %r125, 2;
	add.s32 	%r100, %r67, %r98;
	ld.shared.u32 	%r101, [%r100];
	mul.lo.s32 	%r102, %r101, %r60;
	cvt.s64.s32 	%rd25, %r102;
	add.s64 	%rd26, %rd25, %rd2;
	shl.b64 	%rd27, %rd26, 2;
	add.s64 	%rd23, %rd3, %rd27;
	// begin inline asm
	ld.global.nc.f32 %f34, [%rd23];
	// end inline asm
	shl.b32 	%r103, %r129, 2;
	add.s32 	%r104, %r16, %r103;
	ld.shared.u32 	%r105, [%r104+4];
	mul.lo.s32 	%r106, %r105, %r60;
	cvt.s64.s32 	%rd28, %r106;
	add.s64 	%rd29, %rd28, %rd2;
	shl.b64 	%rd30, %rd29, 2;
	add.s64 	%rd24, %rd3, %rd30;
	// begin inline asm
	ld.global.nc.f32 %f35, [%rd24];
	// end inline asm
	sub.f32 	%f20, %f34, %f35;
	setp.eq.f32 	%p29, %f20, 0f00000000;
	mov.f32 	%f79, 0f00000000;
	@%p29 bra 	$L__BB3_40;
	add.f32 	%f37, %f29, %f29;
	sub.f32 	%f38, %f37, %f35;
	sub.f32 	%f39, %f38, %f34;
	abs.f32 	%f40, %f39;
	div.rn.f32 	%f79, %f40, %f20;
$L__BB3_40:
	fma.rn.f32 	%f41, %f79, %f1, %f27;
	abs.f32 	%f42, %f80;
	setp.equ.f32 	%p30, %f42, 0f7F800000;
	mul.f32 	%f43, %f41, %f41;
	sub.f32 	%f44, %f29, %f80;
	fma.rn.f32 	%f45, %f44, %f43, %f80;
	selp.f32 	%f80, %f29, %f45, %p30;
	add.s32 	%r124, %r124, 1;
	add.s32 	%r107, %r133, 1;
	setp.eq.s32 	%p31, %r133, %r62;
	selp.b32 	%r133, 0, %r107, %p31;
	add.s32 	%r128, %r128, 1;
	add.s32 	%r108, %r137, 1;
	setp.eq.s32 	%p32, %r137, %r62;
	selp.b32 	%r137, 0, %r108, %p32;
	mov.f32 	%f81, %f80;
$L__BB3_41:
	add.s32 	%r109, %r25, %r1;
	mul.wide.s32 	%rd31, %r109, 4;
	add.s64 	%rd32, %rd1, %rd31;
	st.global.f32 	[%rd32], %f81;
	add.s32 	%r112, %r112, 1;
	setp.ne.s32 	%p33, %r112, %r61;
	@%p33 bra 	$L__BB3_21;
$L__BB3_42:
	ret;

}


// ===== COMPILED SASS (sm_100) =====

	.target	sm_100

	.elftype	@"ET_EXEC"


//--------------------- .note.nv.tkinfo           --------------------------
	.section	.note.nv.tkinfo,"",@"SHT_NOTE"
	.sectionflags	@"SHF_NOTE_NV_TKINFO"
	.tkinfo
        /*0018*/ 	.word	0x00000002
        /*0030*/ 	.string	""
        /*0030*/ 	.string	"ptxas"
        /*0030*/ 	.string	"Cuda compilation tools, release 13.0, V13.0.88"
        /*0030*/ 	.string	"Build cuda_13.0.r13.0/compiler.36424714_0"
        /*0030*/ 	.string	"-arch sm_100 -m 64 "



//--------------------- .note.nv.cuinfo           --------------------------
	.section	.note.nv.cuinfo,"",@"SHT_NOTE"
	.sectionflags	@"SHF_NOTE_NV_CUINFO"
        /*0018*/ 	.short	0x0002
        /*001a*/ 	.short	0x0064
        /*001c*/ 	.short	0x0082
	.zero		2


//--------------------- .nv.info                  --------------------------
	.section	.nv.info,"",@"SHT_CUDA_INFO"
	.align	4


	//----- nvinfo : EIATTR_REGCOUNT
	.align		4
        /*0000*/ 	.byte	0x04, 0x2f
        /*0002*/ 	.short	(.L_1 - .L_0)
	.align		4
.L_0:
        /*0004*/ 	.word	index@(sama_batch_f32)
        /*0008*/ 	.word	0x0000001d


	//----- nvinfo : EIATTR_FRAME_SIZE
	.align		4
.L_1:
        /*000c*/ 	.byte	0x04, 0x11
        /*000e*/ 	.short	(.L_3 - .L_2)
	.align		4
.L_2:
        /*0010*/ 	.word	index@($__internal_3_$__cuda_sm3x_div_rn_noftz_f32_slowpath)
        /*0014*/ 	.word	0x00000000


	//----- nvinfo : EIATTR_FRAME_SIZE
	.align		4
.L_3:
        /*0018*/ 	.byte	0x04, 0x11
        /*001a*/ 	.short	(.L_5 - .L_4)
	.align		4
.L_4:
        /*001c*/ 	.word	index@(sama_batch_f32)
        /*0020*/ 	.word	0x00000000


	//----- nvinfo : EIATTR_REGCOUNT
	.align		4
.L_5:
        /*0024*/ 	.byte	0x04, 0x2f
        /*0026*/ 	.short	(.L_7 - .L_6)
	.align		4
.L_6:
        /*0028*/ 	.word	index@(sama_many_series_one_param_f32)
        /*002c*/ 	.word	0x0000001f


	//----- nvinfo : EIATTR_FRAME_SIZE
	.align		4
.L_7:
        /*0030*/ 	.byte	0x04, 0x11
        /*0032*/ 	.short	(.L_9 - .L_8)
	.align		4
.L_8:
        /*0034*/ 	.word	index@($__internal_2_$__cuda_sm3x_div_rn_noftz_f32_slowpath)
        /*0038*/ 	.word	0x00000000


	//----- nvinfo : EIATTR_FRAME_SIZE
	.align		4
.L_9:
        /*003c*/ 	.byte	0x04, 0x11
        /*003e*/ 	.short	(.L_11 - .L_10)
	.align		4
.L_10:
        /*0040*/ 	.word	index@(sama_many_series_one_param_f32)
        /*0044*/ 	.word	0x00000000


	//----- nvinfo : EIATTR_REGCOUNT
	.align		4
.L_11:
        /*0048*/ 	.byte	0x04, 0x2f
        /*004a*/ 	.short	(.L_13 - .L_12)
	.align		4
.L_12:
        /*004c*/ 	.word	index@(sama_batch_f32_opt)
        /*0050*/ 	.word	0x00000014


	//----- nvinfo : EIATTR_FRAME_SIZE
	.align		4
.L_13:
        /*0054*/ 	.byte	0x04, 0x11
        /*0056*/ 	.short	(.L_15 - .L_14)
	.align		4
.L_14:
        /*0058*/ 	.word	index@($__internal_1_$__cuda_sm3x_div_rn_noftz_f32_slowpath)
        /*005c*/ 	.word	0x00000000


	//----- nvinfo : EIATTR_FRAME_SIZE
	.align		4
.L_15:
        /*0060*/ 	.byte	0x04, 0x11
        /*0062*/ 	.short	(.L_17 - .L_16)
	.align		4
.L_16:
        /*0064*/ 	.word	index@(sama_batch_f32_opt)
        /*0068*/ 	.word	0x00000000


	//----- nvinfo : EIATTR_REGCOUNT
	.align		4
.L_17:
        /*006c*/ 	.byte	0x04, 0x2f
        /*006e*/ 	.short	(.L_19 - .L_18)
	.align		4
.L_18:
        /*0070*/ 	.word	index@(sama_many_series_one_param_f32_opt)
        /*0074*/ 	.word	0x00000014


	//----- nvinfo : EIATTR_FRAME_SIZE
	.align		4
.L_19:
        /*0078*/ 	.byte	0x04, 0x11
        /*007a*/ 	.short	(.L_21 - .L_20)
	.align		4
.L_20:
        /*007c*/ 	.word	index@($__internal_0_$__cuda_sm3x_div_rn_noftz_f32_slowpath)
        /*0080*/ 	.word	0x00000000


	//----- nvinfo : EIATTR_FRAME_SIZE
	.align		4
.L_21:
        /*0084*/ 	.byte	0x04, 0x11
        /*0086*/ 	.short	(.L_23 - .L_22)
	.align		4
.L_22:
        /*0088*/ 	.word	index@(sama_many_series_one_param_f32_opt)
        /*008c*/ 	.word	0x00000000


	//----- nvinfo : EIATTR_MIN_STACK_SIZE
	.align		4
.L_23:
        /*0090*/ 	.byte	0x04, 0x12
        /*0092*/ 	.short	(.L_25 - .L_24)
	.align		4
.L_24:
        /*0094*/ 	.word	index@(sama_many_series_one_param_f32_opt)
        /*0098*/ 	.word	0x00000000


	//----- nvinfo : EIATTR_MIN_STACK_SIZE
	.align		4
.L_25:
        /*009c*/ 	.byte	0x04, 0x12
        /*009e*/ 	.short	(.L_27 - .L_26)
	.align		4
.L_26:
        /*00a0*/ 	.word	index@(sama_batch_f32_opt)
        /*00a4*/ 	.word	0x00000000


	//----- nvinfo : EIATTR_MIN_STACK_SIZE
	.align		4
.L_27:
        /*00a8*/ 	.byte	0x04, 0x12
        /*00aa*/ 	.short	(.L_29 - .L_28)
	.align		4
.L_28:
        /*00ac*/ 	.word	index@(sama_many_series_one_param_f32)
        /*00b0*/ 	.word	0x00000000


	//----- nvinfo : EIATTR_MIN_STACK_SIZE
	.align		4
.L_29:
        /*00b4*/ 	.byte	0x04, 0x12
        /*00b6*/ 	.short	(.L_31 - .L_30)
	.align		4
.L_30:
        /*00b8*/ 	.word	index@(sama_batch_f32)
        /*00bc*/ 	.word	0x00000000
.L_31:


//--------------------- .nv.compat                --------------------------
	.section	.nv.compat,"",@"SHT_CUDA_COMPAT_INFO"
	.align	4
        /*0000*/ 	.byte	0x02, 0x09, 0x00, 0x00, 0x02, 0x02, 0x01, 0x00, 0x02, 0x05, 0x05, 0x00, 0x03, 0x07, 0x01, 0x01
        /*0010*/ 	.byte	0x02, 0x03, 0x00, 0x00, 0x02, 0x06, 0x01, 0x00, 0x04, 0x0b, 0x08, 0x00, 0x01, 0x00, 0x00, 0x00
        /*0020*/ 	.byte	0x00, 0x00, 0x00, 0x00


//--------------------- .nv.info.sama_many_series_one_param_f32_opt --------------------------
	.section	.nv.info.sama_many_series_one_param_f32_opt,"",@"SHT_CUDA_INFO"
	.sectionflags	@""
	.align	4


	//----- nvinfo : EIATTR_CUDA_API_VERSION
	.align		4
        /*0000*/ 	.byte	0x04, 0x37
        /*0002*/ 	.short	(.L_33 - .L_32)
.L_32:
        /*0004*/ 	.word	0x00000082


	//----- nvinfo : EIATTR_KPARAM_INFO
	.align		4
.L_33:
        /*0008*/ 	.byte	0x04, 0x17
        /*000a*/ 	.short	(.L_35 - .L_34)
.L_34:
        /*000c*/ 	.word	0x00000000
        /*0010*/ 	.short	0x0008
        /*0012*/ 	.short	0x0028
        /*0014*/ 	.byte	0x00, 0xf5, 0x21, 0x00


	//----- nvinfo : EIATTR_KPARAM_INFO
	.align		4
.L_35:
        /*0018*/ 	.byte	0x04, 0x17
        /*001a*/ 	.short	(.L_37 - .L_36)
.L_36:
        /*001c*/ 	.word	0x00000000
        /*0020*/ 	.short	0x0007
        /*0022*/ 	.short	0x0024
        /*0024*/ 	.byte	0x00, 0xf0, 0x11, 0x00


	//----- nvinfo : EIATTR_KPARAM_INFO
	.align		4
.L_37:
        /*0028*/ 	.byte	0x04, 0x17
        /*002a*/ 	.short	(.L_39 - .L_38)
.L_38:
        /*002c*/ 	.word	0x00000000
        /*0030*/ 	.short	0x0006
        /*0032*/ 	.short	0x0020
        /*0034*/ 	.byte	0x00, 0xf0, 0x11, 0x00


	//----- nvinfo : EIATTR_KPARAM_INFO
	.align		4
.L_39:
        /*0038*/ 	.byte	0x04, 0x17
        /*003a*/ 	.short	(.L_41 - .L_40)
.L_40:
        /*003c*/ 	.word	0x00000000
        /*0040*/ 	.short	0x0005
        /*0042*/ 	.short	0x001c
        /*0044*/ 	.byte	0x00, 0xf0, 0x11, 0x00


	//----- nvinfo : EIATTR_KPARAM_INFO
	.align		4
.L_41:
        /*0048*/ 	.byte	0x04, 0x17
        /*004a*/ 	.short	(.L_43 - .L_42)
.L_42:
        /*004c*/ 	.word	0x00000000
        /*0050*/ 	.short	0x0004
        /*0052*/ 	.short	0x0018
        /*0054*/ 	.byte	0x00, 0xf0, 0x11, 0x00


	//----- nvinfo : EIATTR_KPARAM_INFO
	.align		4
.L_43:
        /*0058*/ 	.byte	0x04, 0x17
        /*005a*/ 	.short	(.L_45 - .L_44)
.L_44:
        /*005c*/ 	.word	0x00000000
        /*0060*/ 	.short	0x0003
        /*0062*/ 	.short	0x0014
        /*0064*/ 	.byte	0x00, 0xf0, 0x11, 0x00


	//----- nvinfo : EIATTR_KPARAM_INFO
	.align		4
.L_45:
        /*0068*/ 	.byte	0x04, 0x17
        /*006a*/ 	.short	(.L_47 - .L_46)
.L_46:
        /*006c*/ 	.word	0x00000000
        /*0070*/ 	.short	0x0002
        /*0072*/ 	.short	0x0010
        /*0074*/ 	.byte	0x00, 0xf0, 0x11, 0x00


	//----- nvinfo : EIATTR_KPARAM_INFO
	.align		4
.L_47:
        /*0078*/ 	.byte	0x04, 0x17
        /*007a*/ 	.short	(.L_49 - .L_48)
.L_48:
        /*007c*/ 	.word	0x00000000
        /*0080*/ 	.short	0x0001
        /*0082*/ 	.short	0x0008
        /*0084*/ 	.byte	0x00, 0xf5, 0x21, 0x00


	//----- nvinfo : EIATTR_KPARAM_INFO
	.align		4
.L_49:
        /*0088*/ 	.byte	0x04, 0x17
        /*008a*/ 	.short	(.L_51 - .L_50)
.L_50:
        /*008c*/ 	.word	0x00000000
        /*0090*/ 	.short	0x0000
        /*0092*/ 	.short	0x0000
        /*0094*/ 	.byte	0x00, 0xf5, 0x21, 0x00


	//----- nvinfo : EIATTR_SPARSE_MMA_MASK
	.align		4
.L_51:
        /*0098*/ 	.byte	0x03, 0x50
        /*009a*/ 	.short	0x0000


	//----- nvinfo : EIATTR_MAXREG_COUNT
	.align		4
        /*009c*/ 	.byte	0x03, 0x1b
        /*009e*/ 	.short	0x00ff


	//----- nvinfo : EIATTR_NUM_BARRIERS
	.align		4
        /*00a0*/ 	.byte	0x02, 0x4c
        /*00a2*/ 	.byte	0x01
	.zero		1


	//----- nvinfo : EIATTR_MERCURY_ISA_VERSION
	.align		4
        /*00a4*/ 	.byte	0x03, 0x5f
        /*00a6*/ 	.short	0x0101


	//----- nvinfo : EIATTR_VRC_CTA_INIT_COUNT
	.align		4
        /*00a8*/ 	.byte	0x02, 0x4a
	.zero		1
	.zero		1


	//----- nvinfo : EIATTR_EXIT_INSTR_OFFSETS
	.align		4
        /*00ac*/ 	.byte	0x04, 0x1c
        /*00ae*/ 	.short	(.L_53 - .L_52)


	//   ....[0]....
.L_52:
        /*00b0*/ 	.word	0x00000040


	//   ....[1]....
        /*00b4*/ 	.word	0x00000090


	//   ....[2]....
        /*00b8*/ 	.word	0x000001e0


	//   ....[3]....
        /*00bc*/ 	.word	0x00000260


	//   ....[4]....
        /*00c0*/ 	.word	0x00000700


	//   ....[5]....
        /*00c4*/ 	.word	0x00000730


	//   ....[6]....
        /*00c8*/ 	.word	0x000011b0


	//----- nvinfo : EIATTR_CRS_STACK_SIZE
	.align		4
.L_53:
        /*00cc*/ 	.byte	0x04, 0x1e
        /*00ce*/ 	.short	(.L_55 - .L_54)
.L_54:
        /*00d0*/ 	.word	0x00000000


	//----- nvinfo : EIATTR_CBANK_PARAM_SIZE
	.align		4
.L_55:
        /*00d4*/ 	.byte	0x03, 0x19
        /*00d6*/ 	.short	0x0030


	//----- nvinfo : EIATTR_PARAM_CBANK
	.align		4
        /*00d8*/ 	.byte	0x04, 0x0a
        /*00da*/ 	.short	(.L_57 - .L_56)
	.align		4
.L_56:
        /*00dc*/ 	.word	index@(.nv.constant0.sama_many_series_one_param_f32_opt)
        /*00e0*/ 	.short	0x0380
        /*00e2*/ 	.short	0x0030


	//----- nvinfo : EIATTR_SW_WAR
	.align		4
.L_57:
        /*00e4*/ 	.byte	0x04, 0x36
        /*00e6*/ 	.short	(.L_59 - .L_58)
.L_58:
        /*00e8*/ 	.word	0x00000008
.L_59:


//--------------------- .nv.info.sama_batch_f32_opt --------------------------
	.section	.nv.info.sama_batch_f32_opt,"",@"SHT_CUDA_INFO"
	.sectionflags	@""
	.align	4


	//----- nvinfo : EIATTR_CUDA_API_VERSION
	.align		4
        /*0000*/ 	.byte	0x04, 0x37
        /*0002*/ 	.short	(.L_61 - .L_60)
.L_60:
        /*0004*/ 	.word	0x00000082


	//----- nvinfo : EIATTR_KPARAM_INFO
	.align		4
.L_61:
        /*0008*/ 	.byte	0x04, 0x17
        /*000a*/ 	.short	(.L_63 - .L_62)
.L_62:
        /*000c*/ 	.word	0x00000000
        /*0010*/ 	.short	0x0008
        /*0012*/ 	.short	0x0038
        /*0014*/ 	.byte	0x00, 0xf5, 0x21, 0x00


	//----- nvinfo : EIATTR_KPARAM_INFO
	.align		4
.L_63:
        /*0018*/ 	.byte	0x04, 0x17
        /*001a*/ 	.short	(.L_65 - .L_64)
.L_64:
        /*001c*/ 	.word	0x00000000
        /*0020*/ 	.short	0x0007
        /*0022*/ 	.short	0x0030
        /*0024*/ 	.byte	0x00, 0xf0, 0x11, 0x00


	//----- nvinfo : EIATTR_KPARAM_INFO
	.align		4
.L_65:
        /*0028*/ 	.byte	0x04, 0x17
        /*002a*/ 	.short	(.L_67 - .L_66)
.L_66:
        /*002c*/ 	.word	0x00000000
        /*0030*/ 	.short	0x0006
        /*0032*/ 	.short	0x002c
        /*0034*/ 	.byte	0x00, 0xf0, 0x11, 0x00


	//----- nvinfo : EIATTR_KPARAM_INFO
	.align		4
.L_67:
        /*0038*/ 	.byte	0x04, 0x17
        /*003a*/ 	.short	(.L_69 - .L_68)
.L_68:
        /*003c*/ 	.word	0x00000000
        /*0040*/ 	.short	0x0005
        /*0042*/ 	.short	0x0028
        /*0044*/ 	.byte	0x00, 0xf0, 0x11, 0x00


	//----- nvinfo : EIATTR_KPARAM_INFO
	.align		4
.L_69:
        /*0048*/ 	.byte	0x04, 0x17
        /*004a*/ 	.short	(.L_71 - .L_70)
.L_70:
        /*004c*/ 	.word	0x00000000
        /*0050*/ 	.short	0x0004
        /*0052*/ 	.short	0x0020
        /*0054*/ 	.byte	0x00, 0xf5, 0x21, 0x00


	//----- nvinfo : EIATTR_KPARAM_INFO
	.align		4
.L_71:
        /*0058*/ 	.byte	0x04, 0x17
        /*005a*/ 	.short	(.L_73 - .L_72)
.L_72:
        /*005c*/ 	.word	0x00000000
        /*0060*/ 	.short	0x0003
        /*0062*/ 	.short	0x0018
        /*0064*/ 	.byte	0x00, 0xf5, 0x21, 0x00


	//----- nvinfo : EIATTR_KPARAM_INFO
	.align		4
.L_73:
        /*0068*/ 	.byte	0x04, 0x17
        /*006a*/ 	.short	(.L_75 - .L_74)
.L_74:
        /*006c*/ 	.word	0x00000000
        /*0070*/ 	.short	0x0002
        /*0072*/ 	.short	0x0010
        /*0074*/ 	.byte	0x00, 0xf5, 0x21, 0x00


	//----- nvinfo : EIATTR_KPARAM_INFO
	.align		4
.L_75:
        /*0078*/ 	.byte	0x04, 0x17
        /*007a*/ 	.short	(.L_77 - .L_76)
.L_76:
        /*007c*/ 	.word	0x00000000
        /*0080*/ 	.short	0x0001
        /*0082*/ 	.short	0x0008
        /*0084*/ 	.byte	0x00, 0xf5, 0x21, 0x00


	//----- nvinfo : EIATTR_KPARAM_INFO
	.align		4
.L_77:
        /*0088*/ 	.byte	0x04, 0x17
        /*008a*/ 	.short	(.L_79 - .L_78)
.L_78:
        /*008c*/ 	.word	0x00000000
        /*0090*/ 	.short	0x0000
        /*0092*/ 	.short	0x0000
        /*0094*/ 	.byte	0x00, 0xf5, 0x21, 0x00


	//----- nvinfo : EIATTR_SPARSE_MMA_MASK
	.align		4
.L_79:
        /*0098*/ 	.byte	0x03, 0x50
        /*009a*/ 	.short	0x0000


	//----- nvinfo : EIATTR_MAXREG_COUNT
	.align		4
        /*009c*/ 	.byte	0x03, 0x1b
        /*009e*/ 	.short	0x00ff


	//----- nvinfo : EIATTR_NUM_BARRIERS
	.align		4
        /*00a0*/ 	.byte	0x02, 0x4c
        /*00a2*/ 	.byte	0x01
	.zero		1


	//----- nvinfo : EIATTR_MERCURY_ISA_VERSION
	.align		4
        /*00a4*/ 	.byte	0x03, 0x5f
        /*00a6*/ 	.short	0x0101


	//----- nvinfo : EIATTR_VRC_CTA_INIT_COUNT
	.align		4
        /*00a8*/ 	.byte	0x02, 0x4a
	.zero		1
	.zero		1


	//----- nvinfo : EIATTR_EXIT_INSTR_OFFSETS
	.align		4
        /*00ac*/ 	.byte	0x04, 0x1c
        /*00ae*/ 	.short	(.L_81 - .L_80)


	//   ....[0]....
.L_80:
        /*00b0*/ 	.word	0x00000040


	//   ....[1]....
        /*00b4*/ 	.word	0x00000100


	//   ....[2]....
        /*00b8*/ 	.word	0x00000270


	//   ....[3]....
        /*00bc*/ 	.word	0x00000710


	//   ....[4]....
        /*00c0*/ 	.word	0x00001000


	//----- nvinfo : EIATTR_CRS_STACK_SIZE
	.align		4
.L_81:
        /*00c4*/ 	.byte	0x04, 0x1e
        /*00c6*/ 	.short	(.L_83 - .L_82)
.L_82:
        /*00c8*/ 	.word	0x00000000


	//----- nvinfo : EIATTR_CBANK_PARAM_SIZE
	.align		4
.L_83:
        /*00cc*/ 	.byte	0x03, 0x19
        /*00ce*/ 	.short	0x0040


	//----- nvinfo : EIATTR_PARAM_CBANK
	.align		4
        /*00d0*/ 	.byte	0x04, 0x0a
        /*00d2*/ 	.short	(.L_85 - .L_84)
	.align		4
.L_84:
        /*00d4*/ 	.word	index@(.nv.constant0.sama_batch_f32_opt)
        /*00d8*/ 	.short	0x0380
        /*00da*/ 	.short	0x0040


	//----- nvinfo : EIATTR_SW_WAR
	.align		4
.L_85:
        /*00dc*/ 	.byte	0x04, 0x36
        /*00de*/ 	.short	(.L_87 - .L_86)
.L_86:
        /*00e0*/ 	.word	0x00000008
.L_87:


//--------------------- .nv.info.sama_many_series_one_param_f32 --------------------------
	.section	.nv.info.sama_many_series_one_param_f32,"",@"SHT_CUDA_INFO"
	.sectionflags	@""
	.align	4


	//----- nvinfo : EIATTR_CUDA_API_VERSION
	.align		4
        /*0000*/ 	.byte	0x04, 0x37
        /*0002*/ 	.short	(.L_89 - .L_88)
.L_88:
        /*0004*/ 	.word	0x00000082


	//----- nvinfo : EIATTR_KPARAM_INFO
	.align		4
.L_89:
        /*0008*/ 	.byte	0x04, 0x17
        /*000a*/ 	.short	(.L_91 - .L_90)
.L_90:
        /*000c*/ 	.word	0x00000000
        /*0010*/ 	.short	0x0007
        /*0012*/ 	.short	0x0028
        /*0014*/ 	.byte	0x00, 0xf5, 0x21, 0x00


	//----- nvinfo : EIATTR_KPARAM_INFO
	.align		4
.L_91:
        /*0018*/ 	.byte	0x04, 0x17
        /*001a*/ 	.short	(.L_93 - .L_92)
.L_92:
        /*001c*/ 	.word	0x00000000
        /*0020*/ 	.short	0x0006
        /*0022*/ 	.short	0x0020
        /*0024*/ 	.byte	0x00, 0xf0, 0x11, 0x00


	//----- nvinfo : EIATTR_KPARAM_INFO
	.align		4
.L_93:
        /*0028*/ 	.byte	0x04, 0x17
        /*002a*/ 	.short	(.L_95 - .L_94)
.L_94:
        /*002c*/ 	.word	0x00000000
        /*0030*/ 	.short	0x0005
        /*0032*/ 	.short	0x001c
        /*0034*/ 	.byte	0x00, 0xf0, 0x11, 0x00


	//----- nvinfo : EIATTR_KPARAM_INFO
	.align		4
.L_95:
        /*0038*/ 	.byte	0x04, 0x17
        /*003a*/ 	.short	(.L_97 - .L_96)
.L_96:
        /*003c*/ 	.word	0x00000000
        /*0040*/ 	.short	0x0004
        /*0042*/ 	.short	0x0018
        /*0044*/ 	.byte	0x00, 0xf0, 0x11, 0x00


	//----- nvinfo : EIATTR_KPARAM_INFO
	.align		4
.L_97:
        /*0048*/ 	.byte	0x04, 0x17
        /*004a*/ 	.short	(.L_99 - .L_98)
.L_98:
        /*004c*/ 	.word	0x00000000
        /*0050*/ 	.short	0x0003
        /*0052*/ 	.short	0x0014
        /*0054*/ 	.byte	0x00, 0xf0, 0x11, 0x00


	//----- nvinfo : EIATTR_KPARAM_INFO
	.align		4
.L_99:
        /*0058*/ 	.byte	0x04, 0x17
        /*005a*/ 	.short	(.L_101 - .L_100)
.L_100:
        /*005c*/ 	.word	0x00000000
        /*0060*/ 	.short	0x0002
        /*0062*/ 	.short	0x0010
        /*0064*/ 	.byte	0x00, 0xf0, 0x11, 0x00


	//----- nvinfo : EIATTR_KPARAM_INFO
	.align		4
.L_101:
        /*0068*/ 	.byte	0x04, 0x17
        /*006a*/ 	.short	(.L_103 - .L_102)
.L_102:
        /*006c*/ 	.word	0x00000000
        /*0070*/ 	.short	0x0001
        /*0072*/ 	.short	0x0008
        /*0074*/ 	.byte	0x00, 0xf5, 0x21, 0x00


	//----- nvinfo : EIATTR_KPARAM_INFO
	.align		4
.L_103:
        /*0078*/ 	.byte	0x04, 0x17
        /*007a*/ 	.short	(.L_105 - .L_104)
.L_104:
        /*007c*/ 	.word	0x00000000
        /*0080*/ 	.short	0x0000
        /*0082*/ 	.short	0x0000
        /*0084*/ 	.byte	0x00, 0xf5, 0x21, 0x00


	//----- nvinfo : EIATTR_SPARSE_MMA_MASK
	.align		4
.L_105:
        /*0088*/ 	.byte	0x03, 0x50
        /*008a*/ 	.short	0x0000


	//----- nvinfo : EIATTR_MAXREG_COUNT
	.align		4
        /*008c*/ 	.byte	0x03, 0x1b
        /*008e*/ 	.short	0x00ff


	//----- nvinfo : EIATTR_NUM_BARRIERS
	.align		4
        /*0090*/ 	.byte	0x02, 0x4c
        /*0092*/ 	.byte	0x01
	.zero		1


	//----- nvinfo : EIATTR_MERCURY_ISA_VERSION
	.align		4
        /*0094*/ 	.byte	0x03, 0x5f
        /*0096*/ 	.short	0x0101


	//----- nvinfo : EIATTR_VRC_CTA_INIT_COUNT
	.align		4
        /*0098*/ 	.byte	0x02, 0x4a
	.zero		1
	.zero		1


	//----- nvinfo : EIATTR_EXIT_INSTR_OFFSETS
	.align		4
        /*009c*/ 	.byte	0x04, 0x1c
        /*009e*/ 	.short	(.L_107 - .L_106)


	//   ....[0]....
.L_106:
        /*00a0*/ 	.word	0x00000040


	//   ....[1]....
        /*00a4*/ 	.word	0x00000090


	//   ....[2]....
        /*00a8*/ 	.word	0x00000200


	//   ....[3]....
        /*00ac*/ 	.word	0x000010f0


	//----- nvinfo : EIATTR_CRS_STACK_SIZE
	.align		4
.L_107:
        /*00b0*/ 	.byte	0x04, 0x1e
        /*00b2*/ 	.short	(.L_109 - .L_108)
.L_108:
        /*00b4*/ 	.word	0x00000000


	//----- nvinfo : EIATTR_CBANK_PARAM_SIZE
	.align		4
.L_109:
        /*00b8*/ 	.byte	0x03, 0x19
        /*00ba*/ 	.short	0x0030


	//----- nvinfo : EIATTR_PARAM_CBANK
	.align		4
        /*00bc*/ 	.byte	0x04, 0x0a
        /*00be*/ 	.short	(.L_111 - .L_110)
	.align		4
.L_110:
        /*00c0*/ 	.word	index@(.nv.constant0.sama_many_series_one_param_f32)
        /*00c4*/ 	.short	0x0380
        /*00c6*/ 	.short	0x0030


	//----- nvinfo : EIATTR_SW_WAR
	.align		4
.L_111:
        /*00c8*/ 	.byte	0x04, 0x36
        /*00ca*/ 	.short	(.L_113 - .L_112)
.L_112:
        /*00cc*/ 	.word	0x00000008
.L_113:


//--------------------- .nv.info.sama_batch_f32   --------------------------
	.section	.nv.info.sama_batch_f32,"",@"SHT_CUDA_INFO"
	.sectionflags	@""
	.align	4


	//----- nvinfo : EIATTR_CUDA_API_VERSION
	.align		4
        /*0000*/ 	.byte	0x04, 0x37
        /*0002*/ 	.short	(.L_115 - .L_114)
.L_114:
        /*0004*/ 	.word	0x00000082


	//----- nvinfo : EIATTR_KPARAM_INFO
	.align		4
.L_115:
        /*0008*/ 	.byte	0x04, 0x17
        /*000a*/ 	.short	(.L_117 - .L_116)
.L_116:
        /*000c*/ 	.word	0x00000000
        /*0010*/ 	.short	0x0007
        /*0012*/ 	.short	0x0030
        /*0014*/ 	.byte	0x00, 0xf5, 0x21, 0x00


	//----- nvinfo : EIATTR_KPARAM_INFO
	.align		4
.L_117:
        /*0018*/ 	.byte	0x04, 0x17
        /*001a*/ 	.short	(.L_119 - .L_118)
.L_118:
        /*001c*/ 	.word	0x00000000
        /*0020*/ 	.short	0x0006
        /*0022*/ 	.short	0x002c
        /*0024*/ 	.byte	0x00, 0xf0, 0x11, 0x00


	//----- nvinfo : EIATTR_KPARAM_INFO
	.align		4
.L_119:
        /*0028*/ 	.byte	0x04, 0x17
        /*002a*/ 	.short	(.L_121 - .L_120)
.L_120:
        /*002c*/ 	.word	0x00000000
        /*0030*/ 	.short	0x0005
        /*0032*/ 	.short	0x0028
        /*0034*/ 	.byte	0x00, 0xf0, 0x11, 0x00


	//----- nvinfo : EIATTR_KPARAM_INFO
	.align		4
.L_121:
        /*0038*/ 	.byte	0x04, 0x17
        /*003a*/ 	.short	(.L_123 - .L_122)
.L_122:
        /*003c*/ 	.word	0x00000000
        /*0040*/ 	.short	0x0004
        /*0042*/ 	.short	0x0020
        /*0044*/ 	.byte	0x00, 0xf5, 0x21, 0x00


	//----- nvinfo : EIATTR_KPARAM_INFO
	.align		4
.L_123:
        /*0048*/ 	.byte	0x04, 0x17
        /*004a*/ 	.short	(.L_125 - .L_124)
.L_124:
        /*004c*/ 	.word	0x00000000
        /*0050*/ 	.short	0x0003
        /*0052*/ 	.short	0x0018
        /*0054*/ 	.byte	0x00, 0xf5, 0x21, 0x00


	//----- nvinfo : EIATTR_KPARAM_INFO
	.align		4
.L_125:
        /*0058*/ 	.byte	0x04, 0x17
        /*005a*/ 	.short	(.L_127 - .L_126)
.L_126:
        /*005c*/ 	.word	0x00000000
        /*0060*/ 	.short	0x0002
        /*0062*/ 	.short	0x0010
        /*0064*/ 	.byte	0x00, 0xf5, 0x21, 0x00


	//----- nvinfo : EIATTR_KPARAM_INFO
	.align		4
.L_127:
        /*0068*/ 	.byte	0x04, 0x17
        /*006a*/ 	.short	(.L_129 - .L_128)
.L_128:
        /*006c*/ 	.word	0x00000000
        /*0070*/ 	.short	0x0001
        /*0072*/ 	.short	0x0008
        /*0074*/ 	.byte	0x00, 0xf5, 0x21, 0x00


	//----- nvinfo : EIATTR_KPARAM_INFO
	.align		4
.L_129:
        /*0078*/ 	.byte	0x04, 0x17
        /*007a*/ 	.short	(.L_131 - .L_130)
.L_130:
        /*007c*/ 	.word	0x00000000
        /*0080*/ 	.short	0x0000
        /*0082*/ 	.short	0x0000
        /*0084*/ 	.byte	0x00, 0xf5, 0x21, 0x00


	//----- nvinfo : EIATTR_SPARSE_MMA_MASK
	.align		4
.L_131:
        /*0088*/ 	.byte	0x03, 0x50
        /*008a*/ 	.short	0x0000


	//----- nvinfo : EIATTR_MAXREG_COUNT
	.align		4
        /*008c*/ 	.byte	0x03, 0x1b
        /*008e*/ 	.short	0x00ff


	//----- nvinfo : EIATTR_NUM_BARRIERS
	.align		4
        /*0090*/ 	.byte	0x02, 0x4c
        /*0092*/ 	.byte	0x01
	.zero		1


	//----- nvinfo : EIATTR_MERCURY_ISA_VERSION
	.align		4
        /*0094*/ 	.byte	0x03, 0x5f
        /*0096*/ 	.short	0x0101


	//----- nvinfo : EIATTR_VRC_CTA_INIT_COUNT
	.align		4
        /*0098*/ 	.byte	0x02, 0x4a
	.zero		1
	.zero		1


	//----- nvinfo : EIATTR_EXIT_INSTR_OFFSETS
	.align		4
        /*009c*/ 	.byte	0x04, 0x1c
        /*009e*/ 	.short	(.L_133 - .L_132)


	//   ....[0]....
.L_132:
        /*00a0*/ 	.word	0x00000040


	//   ....[1]....
        /*00a4*/ 	.word	0x00000100


	//   ....[2]....
        /*00a8*/ 	.word	0x00000270


	//   ....[3]....
        /*00ac*/ 	.word	0x00000e40


	//----- nvinfo : EIATTR_CRS_STACK_SIZE
	.align		4
.L_133:
        /*00b0*/ 	.byte	0x04, 0x1e
        /*00b2*/ 	.short	(.L_135 - .L_134)
.L_134:
        /*00b4*/ 	.word	0x00000000


	//----- nvinfo : EIATTR_CBANK_PARAM_SIZE
	.align		4
.L_135:
        /*00b8*/ 	.byte	0x03, 0x19
        /*00ba*/ 	.short	0x0038


	//----- nvinfo : EIATTR_PARAM_CBANK
	.align		4
        /*00bc*/ 	.byte	0x04, 0x0a
        /*00be*/ 	.short	(.L_137 - .L_136)
	.align		4
.L_136:
        /*00c0*/ 	.word	index@(.nv.constant0.sama_batch_f32)
        /*00c4*/ 	.short	0x0380
        /*00c6*/ 	.short	0x0038


	//----- nvinfo : EIATTR_SW_WAR
	.align		4
.L_137:
        /*00c8*/ 	.byte	0x04, 0x36
        /*00ca*/ 	.short	(.L_139 - .L_138)
.L_138:
        /*00cc*/ 	.word	0x00000008
.L_139:


//--------------------- .nv.callgraph             --------------------------
	.section	.nv.callgraph,"",@"SHT_CUDA_CALLGRAPH"
	.align	4
	.sectionentsize	8
	.align		4
        /*0000*/ 	.word	0x00000000
	.align		4
        /*0004*/ 	.word	0xffffffff
	.align		4
        /*0008*/ 	.word	0x00000000
	.align		4
        /*000c*/ 	.word	0xfffffffe
	.align		4
        /*0010*/ 	.word	0x00000000
	.align		4
        /*0014*/ 	.word	0xfffffffd
	.align		4
        /*0018*/ 	.word	0x00000000
	.align		4
        /*001c*/ 	.word	0xfffffffc


//--------------------- .text.sama_many_series_one_param_f32_opt --------------------------
	.section	.text.sama_many_series_one_param_f32_opt,"ax",@progbits
	.align	128
        .global         sama_many_series_one_param_f32_opt
        .type           sama_many_series_one_param_f32_opt,@function
        .size           sama_many_series_one_param_f32_opt,(.L_x_100 - sama_many_series_one_param_f32_opt)
        .other          sama_many_series_one_param_f32_opt,@"STO_CUDA_ENTRY STV_DEFAULT"
sama_many_series_one_param_f32_opt:
.text.sama_many_series_one_param_f32_opt:
[----:B------:R-:W-:Y:S01]  /*0000*/  LDC R1, c[0x0][0x37c] ;  /* 0x0000df00ff017b82 */ /* 0x000fe20000000800 */
[----:B------:R-:W0:Y:S01]  /*0010*/  S2R R2, SR_CTAID.X ;  /* 0x0000000000027919 */ /* 0x000e220000002500 */
[----:B------:R-:W0:Y:S02]  /*0020*/  LDCU UR4, c[0x0][0x39c] ;  /* 0x00007380ff0477ac */ /* 0x000e240008000800 */
[----:B0-----:R-:W-:-:S13]  /*0030*/  ISETP.GE.AND P0, PT, R2, UR4, PT ;  /* 0x0000000402007c0c */ /* 0x001fda000bf06270 */
[----:B------:R-:W-:Y:S05]  /*0040*/  @P0 EXIT ;  /* 0x000000000000094d */ /* 0x000fea0003800000 */
[----:B------:R-:W0:Y:S08]  /*0050*/  LDC R10, c[0x0][0x3a0] ;  /* 0x0000e800ff0a7b82 */ /* 0x000e300000000800 */
[----:B------:R-:W1:Y:S01]  /*0060*/  LDC R12, c[0x0][0x390] ;  /* 0x0000e400ff0c7b82 */ /* 0x000e620000000800 */
[----:B0-----:R-:W-:-:S04]  /*0070*/  ISETP.GE.AND P0, PT, R10, 0x1, PT ;  /* 0x000000010a00780c */ /* 0x001fc80003f06270 */
[----:B-1----:R-:W-:-:S13]  /*0080*/  ISETP.LT.OR P0, PT, R12, RZ, !P0 ;  /* 0x000000ff0c00720c */ /* 0x002fda0004701670 */
[----:B------:R-:W-:Y:S05]  /*0090*/  @P0 EXIT ;  /* 0x000000000000094d */ /* 0x000fea0003800000 */
[----:B------:R-:W0:Y:S01]  /*00a0*/  LDC.64 R4, c[0x0][0x388] ;  /* 0x0000e200ff047b82 */ /* 0x000e220000000a00 */
[----:B------:R-:W1:Y:S01]  /*00b0*/  LDCU.64 UR14, c[0x0][0x358] ;  /* 0x00006b00ff0e77ac */ /* 0x000e620008000a00 */
[----:B0-----:R-:W-:-:S06]  /*00c0*/  IMAD.WIDE.U32 R4, R2, 0x4, R4 ;  /* 0x0000000402047825 */ /* 0x001fcc00078e0004 */
[----:B-1----:R0:W5:Y:S01]  /*00d0*/  LDG.E.CONSTANT R5, desc[UR14][R4.64] ;  /* 0x0000000e04057981 */ /* 0x002162000c1e9900 */
[----:B------:R-:W-:Y:S01]  /*00e0*/  BSSY.RECONVERGENT B0, `(.L_x_0) ;  /* 0x000000e000007945 */ /* 0x000fe20003800200 */
[----:B------:R-:W1:Y:S02]  /*00f0*/  S2R R3, SR_TID.X ;  /* 0x0000000000037919 */ /* 0x000e640000002100 */
[C---:B-1----:R-:W-:Y:S02]  /*0100*/  ISETP.GE.U32.AND P0, PT, R3.reuse, R10, PT ;  /* 0x0000000a0300720c */ /* 0x042fe40003f06070 */
[----:B------:R-:W-:-:S11]  /*0110*/  ISETP.NE.AND P1, PT, R3, RZ, PT ;  /* 0x000000ff0300720c */ /* 0x000fd60003f25270 */
[----:B0-----:R-:W-:Y:S05]  /*0120*/  @P0 BRA `(.L_x_1) ;  /* 0x0000000000240947 */ /* 0x001fea0003800000 */
[----:B------:R-:W0:Y:S01]  /*0130*/  LDC R0, c[0x0][0x360] ;  /* 0x0000d800ff007b82 */ /* 0x000e220000000800 */
[----:B------:R-:W-:-:S07]  /*0140*/  IMAD.MOV.U32 R11, RZ, RZ, 0x7fc00000 ;  /* 0x7fc00000ff0b7424 */ /* 0x000fce00078e00ff */
[----:B------:R-:W1:Y:S02]  /*0150*/  LDC.64 R8, c[0x0][0x3a8] ;  /* 0x0000ea00ff087b82 */ /* 0x000e640000000a00 */
.L_x_2:
[----:B--2---:R-:W-:Y:S02]  /*0160*/  IMAD R7, R3, UR4, R2 ;  /* 0x0000000403077c24 */ /* 0x004fe4000f8e0202 */
[----:B0-----:R-:W-:Y:S02]  /*0170*/  IMAD.IADD R3, R0, 0x1, R3 ;  /* 0x0000000100037824 */ /* 0x001fe400078e0203 */
[----:B-1----:R-:W-:-:S03]  /*0180*/  IMAD.WIDE R6, R7, 0x4, R8 ;  /* 0x0000000407067825 */ /* 0x002fc600078e0208 */
[----:B------:R-:W-:Y:S02]  /*0190*/  ISETP.GE.AND P0, PT, R3, R10, PT ;  /* 0x0000000a0300720c */ /* 0x000fe40003f06270 */
[----:B------:R2:W-:Y:S11]  /*01a0*/  STG.E desc[UR14][R6.64], R11 ;  /* 0x0000000b06007986 */ /* 0x0005f6000c10190e */
[----:B------:R-:W-:Y:S05]  /*01b0*/  @!P0 BRA `(.L_x_2) ;  /* 0xfffffffc00e88947 */ /* 0x000fea000383ffff */
.L_x_1:
[----:B------:R-:W-:Y:S05]  /*01c0*/  BSYNC.RECONVERGENT B0 ;  /* 0x0000000000007941 */ /* 0x000fea0003800200 */
.L_x_0:
[----:B------:R-:W-:Y:S06]  /*01d0*/  BAR.SYNC.DEFER_BLOCKING 0x0 ;  /* 0x0000000000007b1d */ /* 0x000fec0000010000 */
[----:B------:R-:W-:Y:S05]  /*01e0*/  @P1 EXIT ;  /* 0x000000000000194d */ /* 0x000fea0003800000 */
[----:B------:R-:W0:Y:S01]  /*01f0*/  LDCU UR11, c[0x0][0x3a4] ;  /* 0x00007480ff0b77ac */ /* 0x000e220008000800 */
[----:B------:R-:W1:Y:S01]  /*0200*/  LDC R4, c[0x0][0x398] ;  /* 0x0000e600ff047b82 */ /* 0x000e620000000800 */
[----:B------:R-:W1:Y:S01]  /*0210*/  LDCU UR4, c[0x0][0x394] ;  /* 0x00007280ff0477ac */ /* 0x000e620008000800 */
[----:B0-----:R-:W-:Y:S01]  /*0220*/  ISETP.LE.AND P0, PT, R12, UR11, PT ;  /* 0x0000000b0c007c0c */ /* 0x001fe2000bf03270 */
[----:B-1----:R-:W-:-:S12]  /*0230*/  FADD R4, -R4, UR4 ;  /* 0x0000000404047e21 */ /* 0x002fd80008000100 */
[----:B------:R-:W-:Y:S05]  /*0240*/  @P0 BRA `(.L_x_3) ;  /* 0x0000000400340947 */ /* 0x000fea0003800000 */
[----:B-----5:R-:W-:-:S13]  /*0250*/  ISETP.GE.AND P0, PT, R5, R10, PT ;  /* 0x0000000a0500720c */ /* 0x020fda0003f06270 */
[----:B------:R-:W-:Y:S05]  /*0260*/  @P0 EXIT ;  /* 0x000000000000094d */ /* 0x000fea0003800000 */
[----:B--2---:R-:W-:-:S07]  /*0270*/  IMAD.MOV.U32 R6, RZ, RZ, 0x7fc00000 ;  /* 0x7fc00000ff067424 */ /* 0x004fce00078e00ff */
.L_x_8:
[----:B0-----:R-:W0:Y:S01]  /*0280*/  LDC.64 R8, c[0x0][0x380] ;  /* 0x0000e000ff087b82 */ /* 0x001e220000000a00 */
[----:B------:R-:W1:Y:S02]  /*0290*/  LDCU UR4, c[0x0][0x39c] ;  /* 0x00007380ff0477ac */ /* 0x000e640008000800 */
[----:B-1----:R-:W-:-:S04]  /*02a0*/  IMAD R7, R5, UR4, R2 ;  /* 0x0000000405077c24 */ /* 0x002fc8000f8e0202 */
[----:B0-----:R-:W-:-:S05]  /*02b0*/  IMAD.WIDE R8, R7, 0x4, R8 ;  /* 0x0000000407087825 */ /* 0x001fca00078e0208 */
[----:B------:R-:W2:Y:S01]  /*02c0*/  LDG.E.CONSTANT R11, desc[UR14][R8.64] ;  /* 0x0000000e080b7981 */ /* 0x000ea2000c1e9900 */
[----:B------:R-:W-:Y:S01]  /*02d0*/  IMAD.MOV.U32 R3, RZ, RZ, 0x7fc00000 ;  /* 0x7fc00000ff037424 */ /* 0x000fe200078e00ff */
[----:B--2---:R-:W-:-:S13]  /*02e0*/  FSETP.NE.AND P0, PT, |R11|, +INF , PT ;  /* 0x7f8000000b00780b */ /* 0x004fda0003f05200 */
[----:B------:R-:W-:Y:S05]  /*02f0*/  @!P0 BRA `(.L_x_4) ;  /* 0x0000000000e88947 */ /* 0x000fea0003800000 */
[----:B------:R-:W0:Y:S01]  /*0300*/  LDCU UR5, c[0x0][0x390] ;  /* 0x00007200ff0577ac */ /* 0x000e220008000800 */
[----:B------:R-:W-:Y:S01]  /*0310*/  PLOP3.LUT P0, PT, PT, PT, PT, 0x80, 0x8 ;  /* 0x000000000008781c */ /* 0x000fe20003f0f070 */
[----:B------:R-:W-:Y:S02]  /*0320*/  IMAD.MOV.U32 R3, RZ, RZ, 0x7f800000 ;  /* 0x7f800000ff037424 */ /* 0x000fe400078e00ff */
[----:B------:R-:W-:Y:S01]  /*0330*/  IMAD.MOV.U32 R10, RZ, RZ, -0x800000 ;  /* 0xff800000ff0a7424 */ /* 0x000fe200078e00ff */
[----:B0-----:R-:W-:-:S04]  /*0340*/  VIADDMNMX R0, R5, -UR5, RZ, !PT ;  /* 0x8000000505007c46 */ /* 0x001fc8000f8001ff */
[----:B------:R-:W-:-:S13]  /*0350*/  ISETP.GT.AND P1, PT, R0, R5, PT ;  /* 0x000000050000720c */ /* 0x000fda0003f24270 */
[----:B------:R-:W-:Y:S05]  /*0360*/  @P1 BRA `(.L_x_5) ;  /* 0x0000000000581947 */ /* 0x000fea0003800000 */
[----:B------:R-:W0:Y:S01]  /*0370*/  LDC.64 R8, c[0x0][0x380] ;  /* 0x0000e000ff087b82 */ /* 0x000e220000000a00 */
[----:B------:R-:W-:Y:S01]  /*0380*/  IMAD.MOV.U32 R10, RZ, RZ, -0x800000 ;  /* 0xff800000ff0a7424 */ /* 0x000fe200078e00ff */
[----:B------:R-:W-:Y:S01]  /*0390*/  PRMT R14, RZ, 0x7610, R14 ;  /* 0x00007610ff0e7816 */ /* 0x000fe2000000000e */
[----:B------:R-:W-:Y:S02]  /*03a0*/  IMAD.MOV.U32 R3, RZ, RZ, 0x7f800000 ;  /* 0x7f800000ff037424 */ /* 0x000fe400078e00ff */
[----:B------:R-:W-:-:S07]  /*03b0*/  IMAD R15, R0, UR4, RZ ;  /* 0x00000004000f7c24 */ /* 0x000fce000f8e02ff */
.L_x_6:
[----:B------:R-:W-:-:S05]  /*03c0*/  IADD3 R13, P0, PT, R2, R15, RZ ;  /* 0x0000000f020d7210 */ /* 0x000fca0007f1e0ff */
[----:B------:R-:W-:Y:S01]  /*03d0*/  IMAD.X R16, RZ, RZ, RZ, P0 ;  /* 0x000000ffff107224 */ /* 0x000fe200000e06ff */
[----:B0-----:R-:W-:-:S04]  /*03e0*/  LEA R12, P0, R13, R8, 0x2 ;  /* 0x000000080d0c7211 */ /* 0x001fc800078010ff */
[----:B------:R-:W-:-:S05]  /*03f0*/  LEA.HI.X R13, R13, R9, R16, 0x2, P0 ;  /* 0x000000090d0d7211 */ /* 0x000fca00000f1410 */
[----:B------:R-:W2:Y:S01]  /*0400*/  LDG.E.CONSTANT R12, desc[UR14][R12.64] ;  /* 0x0000000e0c0c7981 */ /* 0x000ea2000c1e9900 */
[C---:B------:R-:W-:Y:S01]  /*0410*/  ISETP.GE.AND P3, PT, R0.reuse, R5, PT ;  /* 0x000000050000720c */ /* 0x040fe20003f66270 */
[----:B------:R-:W-:Y:S02]  /*0420*/  VIADD R0, R0, 0x1 ;  /* 0x0000000100007836 */ /* 0x000fe40000000000 */
[----:B------:R-:W-:Y:S01]  /*0430*/  VIADD R15, R15, UR4 ;  /* 0x000000040f0f7c36 */ /* 0x000fe20008000000 */
[C---:B--2---:R-:W-:Y:S02]  /*0440*/  FSETP.NE.AND P1, PT, |R12|.reuse, +INF , PT ;  /* 0x7f8000000c00780b */ /* 0x044fe40003f25200 */
[C---:B------:R-:W-:Y:S02]  /*0450*/  FSETP.GT.AND P0, PT, R12.reuse, R10, PT ;  /* 0x0000000a0c00720b */ /* 0x040fe40003f04000 */
[----:B------:R-:W-:Y:S02]  /*0460*/  FSETP.GEU.AND P2, PT, R12, R3, PT ;  /* 0x000000030c00720b */ /* 0x000fe40003f4e000 */
[----:B------:R-:W-:-:S07]  /*0470*/  SEL R14, R14, 0x1, !P1 ;  /* 0x000000010e0e7807 */ /* 0x000fce0004800000 */
[C---:B------:R-:W-:Y:S02]  /*0480*/  @P1 FSEL R10, R12.reuse, R10, P0 ;  /* 0x0000000a0c0a1208 */ /* 0x040fe40000000000 */
[----:B------:R-:W-:Y:S01]  /*0490*/  @P1 FSEL R3, R12, R3, !P2 ;  /* 0x000000030c031208 */ /* 0x000fe20005000000 */
[----:B------:R-:W-:Y:S06]  /*04a0*/  @!P3 BRA `(.L_x_6) ;  /* 0xfffffffc00c4b947 */ /* 0x000fec000383ffff */
[----:B------:R-:W-:-:S04]  /*04b0*/  LOP3.LUT P0, RZ, R14, 0xff, RZ, 0xc0, !PT ;  /* 0x000000ff0eff7812 */ /* 0x000fc8000780c0ff */
[----:B------:R-:W-:-:S13]  /*04c0*/  PLOP3.LUT P0, PT, P0, PT, PT, 0x8, 0x80 ;  /* 0x000000000080781c */ /* 0x000fda000070e170 */
.L_x_5:
[----:B------:R-:W-:Y:S01]  /*04d0*/  IMAD.MOV.U32 R9, RZ, RZ, RZ ;  /* 0x000000ffff097224 */ /* 0x000fe200078e00ff */
[----:B------:R-:W-:Y:S06]  /*04e0*/  @P0 BRA `(.L_x_7) ;  /* 0x00000000004c0947 */ /* 0x000fec0003800000 */
[----:B------:R-:W-:-:S05]  /*04f0*/  FADD R13, R10, -R3 ;  /* 0x800000030a0d7221 */ /* 0x000fca0000000000 */
[----:B------:R-:W-:-:S13]  /*0500*/  FSETP.NEU.AND P0, PT, R13, RZ, PT ;  /* 0x000000ff0d00720b */ /* 0x000fda0003f0d000 */
[----:B------:R-:W-:Y:S05]  /*0510*/  @!P0 BRA `(.L_x_7) ;  /* 0x0000000000408947 */ /* 0x000fea0003800000 */
[----:B------:R-:W0:Y:S01]  /*0520*/  MUFU.RCP R8, R13 ;  /* 0x0000000d00087308 */ /* 0x000e220000001000 */
[----:B------:R-:W-:-:S04]  /*0530*/  FADD R0, R11, R11 ;  /* 0x0000000b0b007221 */ /* 0x000fc80000000000 */
[----:B------:R-:W-:-:S04]  /*0540*/  FADD R3, R0, -R3 ;  /* 0x8000000300037221 */ /* 0x000fc80000000000 */
[----:B------:R-:W-:-:S04]  /*0550*/  FADD R0, R3, -R10 ;  /* 0x8000000a03007221 */ /* 0x000fc80000000000 */
[----:B------:R-:W1:Y:S01]  /*0560*/  FCHK P0, |R0|, R13 ;  /* 0x0000000d00007302 */ /* 0x000e620000000200 */
[----:B0-----:R-:W-:-:S04]  /*0570*/  FFMA R9, -R13, R8, 1 ;  /* 0x3f8000000d097423 */ /* 0x001fc80000000108 */
[----:B------:R-:W-:-:S04]  /*0580*/  FFMA R9, R8, R9, R8 ;  /* 0x0000000908097223 */ /* 0x000fc80000000008 */
[----:B------:R-:W-:-:S04]  /*0590*/  FFMA R8, |R0|, R9, RZ ;  /* 0x0000000900087223 */ /* 0x000fc800000002ff */
[----:B------:R-:W-:-:S04]  /*05a0*/  FFMA R3, -R13, R8, |R0| ;  /* 0x000000080d037223 */ /* 0x000fc80000000500 */
[----:B------:R-:W-:Y:S01]  /*05b0*/  FFMA R9, R9, R3, R8 ;  /* 0x0000000309097223 */ /* 0x000fe20000000008 */
[----:B-1----:R-:W-:Y:S06]  /*05c0*/  @!P0 BRA `(.L_x_7) ;  /* 0x0000000000148947 */ /* 0x002fec0003800000 */
[----:B------:R-:W-:Y:S01]  /*05d0*/  FADD R0, |R0|, -RZ ;  /* 0x800000ff00007221 */ /* 0x000fe20000000200 */
[----:B------:R-:W-:Y:S01]  /*05e0*/  IMAD.MOV.U32 R3, RZ, RZ, R13 ;  /* 0x000000ffff037224 */ /* 0x000fe200078e000d */
[----:B------:R-:W-:-:S07]  /*05f0*/  MOV R8, 0x610 ;  /* 0x0000061000087802 */ /* 0x000fce0000000f00 */
[----:B------:R-:W-:Y:S05]  /*0600*/  CALL.REL.NOINC `($__internal_0_$__cuda_sm3x_div_rn_noftz_f32_slowpath) ;  /* 0x0000000800ec7944 */ /* 0x000fea0003c00000 */
[----:B------:R-:W-:-:S07]  /*0610*/  IMAD.MOV.U32 R9, RZ, RZ, R0 ;  /* 0x000000ffff097224 */ /* 0x000fce00078e0000 */
.L_x_7:
[----:B------:R-:W0:Y:S01]  /*0620*/  LDCU UR5, c[0x0][0x398] ;  /* 0x00007300ff0577ac */ /* 0x000e220008000800 */
[C---:B------:R-:W-:Y:S01]  /*0630*/  FSETP.NE.AND P0, PT, |R6|.reuse, +INF , PT ;  /* 0x7f8000000600780b */ /* 0x040fe20003f05200 */
[----:B------:R-:W-:Y:S01]  /*0640*/  FADD R0, -R6, R11 ;  /* 0x0000000b06007221 */ /* 0x000fe20000000100 */
[----:B0-----:R-:W-:-:S04]  /*0650*/  FFMA R9, R4, R9, UR5 ;  /* 0x0000000504097e23 */ /* 0x001fc80008000009 */
[----:B------:R-:W-:-:S07]  /*0660*/  FMUL R9, R9, R9 ;  /* 0x0000000909097220 */ /* 0x000fce0000400000 */
[----:B------:R-:W-:-:S04]  /*0670*/  @P0 FFMA R11, R9, R0, R6 ;  /* 0x00000000090b0223 */ /* 0x000fc80000000006 */
[--C-:B------:R-:W-:Y:S02]  /*0680*/  IMAD.MOV.U32 R6, RZ, RZ, R11.reuse ;  /* 0x000000ffff067224 */ /* 0x100fe400078e000b */
[----:B------:R-:W-:-:S07]  /*0690*/  IMAD.MOV.U32 R3, RZ, RZ, R11 ;  /* 0x000000ffff037224 */ /* 0x000fce00078e000b */
.L_x_4:
[----:B------:R-:W0:Y:S01]  /*06a0*/  LDCU UR5, c[0x0][0x3a0] ;  /* 0x00007400ff0577ac */ /* 0x000e220008000800 */
[----:B------:R-:W1:Y:S01]  /*06b0*/  LDC.64 R8, c[0x0][0x3a8] ;  /* 0x0000ea00ff087b82 */ /* 0x000e620000000a00 */
[----:B------:R-:W-:-:S05]  /*06c0*/  VIADD R5, R5, 0x1 ;  /* 0x0000000105057836 */ /* 0x000fca0000000000 */
[----:B0-----:R-:W-:Y:S01]  /*06d0*/  ISETP.NE.AND P0, PT, R5, UR5, PT ;  /* 0x0000000505007c0c */ /* 0x001fe2000bf05270 */
[----:B-1----:R-:W-:-:S05]  /*06e0*/  IMAD.WIDE R8, R7, 0x4, R8 ;  /* 0x0000000407087825 */ /* 0x002fca00078e0208 */
[----:B------:R0:W-:Y:S07]  /*06f0*/  STG.E desc[UR14][R8.64], R3 ;  /* 0x0000000308007986 */ /* 0x0001ee000c10190e */
[----:B------:R-:W-:Y:S05]  /*0700*/  @!P0 EXIT ;  /* 0x000000000000894d */ /* 0x000fea0003800000 */
[----:B------:R-:W-:Y:S05]  /*0710*/  BRA `(.L_x_8) ;  /* 0xfffffff800d87947 */ /* 0x000fea000383ffff */
.L_x_3:
[----:B-----5:R-:W-:-:S13]  /*0720*/  ISETP.GE.AND P0, PT, R5, R10, PT ;  /* 0x0000000a0500720c */ /* 0x020fda0003f06270 */
[----:B------:R-:W-:Y:S05]  /*0730*/  @P0 EXIT ;  /* 0x000000000000094d */ /* 0x000fea0003800000 */
[----:B------:R-:W0:Y:S01]  /*0740*/  S2UR UR10, SR_CgaCtaId ;  /* 0x00000000000a79c3 */ /* 0x000e220000008800 */
[----:B------:R-:W-:Y:S01]  /*0750*/  UMOV UR4, 0x400 ;  /* 0x0000040000047882 */ /* 0x000fe20000000000 */
[----:B--2---:R-:W-:Y:S01]  /*0760*/  IMAD.MOV.U32 R6, RZ, RZ, 0x7fc00000 ;  /* 0x7fc00000ff067424 */ /* 0x004fe200078e00ff */
[----:B------:R-:W-:Y:S01]  /*0770*/  UMOV UR5, URZ ;  /* 0x000000ff00057c82 */ /* 0x000fe20008000000 */
[----:B------:R-:W-:Y:S01]  /*0780*/  UMOV UR6, URZ ;  /* 0x000000ff00067c82 */ /* 0x000fe20008000000 */
[----:B------:R-:W-:Y:S01]  /*0790*/  UMOV UR7, URZ ;  /* 0x000000ff00077c82 */ /* 0x000fe20008000000 */
[----:B------:R-:W-:Y:S01]  /*07a0*/  UMOV UR8, URZ ;  /* 0x000000ff00087c82 */ /* 0x000fe20008000000 */
[----:B------:R-:W-:Y:S01]  /*07b0*/  UMOV UR9, URZ ;  /* 0x000000ff00097c82 */ /* 0x000fe20008000000 */
[----:B0-----:R-:W-:-:S03]  /*07c0*/  ULEA UR10, UR10, UR4, 0x18 ;  /* 0x000000040a0a7291 */ /* 0x001fc6000f8ec0ff */
[----:B------:R-:W-:Y:S01]  /*07d0*/  UMOV UR4, URZ ;  /* 0x000000ff00047c82 */ /* 0x000fe20008000000 */
[----:B------:R-:W-:-:S12]  /*07e0*/  ULEA UR11, UR11, UR10, 0x2 ;  /* 0x0000000a0b0b7291 */ /* 0x000fd8000f8e10ff */
.L_x_19:
[----:B0-----:R-:W0:Y:S01]  /*07f0*/  LDCU UR12, c[0x0][0x39c] ;  /* 0x00007380ff0c77ac */ /* 0x001e220008000800 */
[----:B-1----:R-:W1:Y:S01]  /*0800*/  LDC.64 R8, c[0x0][0x380] ;  /* 0x0000e000ff087b82 */ /* 0x002e620000000a00 */
[----:B0-----:R-:W-:Y:S01]  /*0810*/  IMAD R7, R5, UR12, RZ ;  /* 0x0000000c05077c24 */ /* 0x001fe2000f8e02ff */
[----:B------:R-:W0:Y:S04]  /*0820*/  LDCU UR12, c[0x0][0x390] ;  /* 0x00007200ff0c77ac */ /* 0x000e280008000800 */
[----:B------:R-:W-:-:S04]  /*0830*/  IADD3 R0, P0, PT, R7, R2, RZ ;  /* 0x0000000207007210 */ /* 0x000fc80007f1e0ff */
[----:B------:R-:W-:Y:S02]  /*0840*/  LEA.HI.X.SX32 R3, R7, RZ, 0x1, P0 ;  /* 0x000000ff07037211 */ /* 0x000fe400000f0eff */
[----:B-1----:R-:W-:-:S04]  /*0850*/  LEA R8, P0, R0, R8, 0x2 ;  /* 0x0000000800087211 */ /* 0x002fc800078010ff */
[----:B------:R-:W-:-:S06]  /*0860*/  LEA.HI.X R9, R0, R9, R3, 0x2, P0 ;  /* 0x0000000900097211 */ /* 0x000fcc00000f1403 */
[----:B------:R1:W5:Y:S01]  /*0870*/  LDG.E.CONSTANT R9, desc[UR14][R8.64] ;  /* 0x0000000e08097981 */ /* 0x000362000c1e9900 */
[----:B------:R-:W-:Y:S01]  /*0880*/  UISETP.GE.AND UP0, UPT, UR7, 0x1, UPT ;  /* 0x000000010700788c */ /* 0x000fe2000bf06270 */
[----:B0-----:R-:W-:-:S08]  /*0890*/  VIADDMNMX R3, R5, -UR12, RZ, !PT ;  /* 0x8000000c05037c46 */ /* 0x001fd0000f8001ff */
[----:B-1----:R-:W-:Y:S05]  /*08a0*/  BRA.U !UP0, `(.L_x_9) ;  /* 0x0000000108347547 */ /* 0x002fea000b800000 */
[----:B------:R-:W0:Y:S02]  /*08b0*/  LDCU UR16, c[0x0][0x3a4] ;  /* 0x00007480ff1077ac */ /* 0x000e240008000800 */
.L_x_10:
[----:B------:R-:W-:-:S09]  /*08c0*/  ULEA UR12, UR6, UR10, 0x2 ;  /* 0x0000000a060c7291 */ /* 0x000fd2000f8e10ff */
[----:B------:R-:W1:Y:S02]  /*08d0*/  LDS R0, [UR12] ;  /* 0x0000000cff007984 */ /* 0x000e640008000800 */
[----:B-1----:R-:W-:-:S13]  /*08e0*/  ISETP.GE.AND P0, PT, R0, R3, PT ;  /* 0x000000030000720c */ /* 0x002fda0003f06270 */
[----:B------:R-:W-:Y:S05]  /*08f0*/  @P0 BRA `(.L_x_9) ;  /* 0x0000000000200947 */ /* 0x000fea0003800000 */
[----:B------:R-:W-:Y:S02]  /*0900*/  UIADD3 UR12, UPT, UPT, UR6, 0x1, URZ ;  /* 0x00000001060c7890 */ /* 0x000fe4000fffe0ff */
[----:B0-----:R-:W-:Y:S02]  /*0910*/  UISETP.NE.AND UP0, UPT, UR6, UR16, UPT ;  /* 0x000000100600728c */ /* 0x001fe4000bf05270 */
[----:B------:R-:W-:Y:S02]  /*0920*/  UIADD3 UR13, UPT, UPT, UR7, -0x1, URZ ;  /* 0xffffffff070d7890 */ /* 0x000fe4000fffe0ff */
[----:B------:R-:W-:Y:S02]  /*0930*/  USEL UR6, UR12, URZ, UP0 ;  /* 0x000000ff0c067287 */ /* 0x000fe40008000000 */
[----:B------:R-:W-:-:S03]  /*0940*/  UISETP.GT.AND UP0, UPT, UR7, 0x1, UPT ;  /* 0x000000010700788c */ /* 0x000fc6000bf04270 */
[----:B------:R-:W-:-:S06]  /*0950*/  UMOV UR7, UR13 ;  /* 0x0000000d00077c82 */ /* 0x000fcc0008000000 */
[----:B------:R-:W-:Y:S05]  /*0960*/  BRA.U UP0, `(.L_x_10) ;  /* 0xfffffffd00d47547 */ /* 0x000fea000b83ffff */
[----:B------:R-:W-:-:S05]  /*0970*/  UMOV UR7, URZ ;  /* 0x000000ff00077c82 */ /* 0x000fca0008000000 */
.L_x_9:
[----:B------:R-:W-:-:S09]  /*0980*/  UISETP.GE.AND UP0, UPT, UR9, 0x1, UPT ;  /* 0x000000010900788c */ /* 0x000fd2000bf06270 */
[----:B------:R-:W-:Y:S05]  /*0990*/  BRA.U !UP0, `(.L_x_11) ;  /* 0x0000000108347547 */ /* 0x000fea000b800000 */
[----:B0-----:R-:W0:Y:S02]  /*09a0*/  LDCU UR16, c[0x0][0x3a4] ;  /* 0x00007480ff1077ac */ /* 0x001e240008000800 */
.L_x_12:
[----:B------:R-:W-:-:S09]  /*09b0*/  ULEA UR12, UR8, UR11, 0x2 ;  /* 0x0000000b080c7291 */ /* 0x000fd2000f8e10ff */
[----:B------:R-:W1:Y:S02]  /*09c0*/  LDS R0, [UR12+0x4] ;  /* 0x0000040cff007984 */ /* 0x000e640008000800 */
        /* <DEDUP_REMOVED lines=10> */
.L_x_11:
[----:B-----5:R-:W-:Y:S01]  /*0a70*/  FSETP.NE.AND P0, PT, |R9|, +INF , PT ;  /* 0x7f8000000900780b */ /* 0x020fe20003f05200 */
[----:B------:R-:W-:-:S12]  /*0a80*/  IMAD.MOV.U32 R3, RZ, RZ, 0x7fc00000 ;  /* 0x7fc00000ff037424 */ /* 0x000fd800078e00ff */
[----:B------:R-:W-:Y:S05]  /*0a90*/  @!P0 BRA `(.L_x_13) ;  /* 0x0000000400a48947 */ /* 0x000fea0003800000 */
[----:B------:R-:W-:-:S09]  /*0aa0*/  UISETP.GE.AND UP0, UPT, UR7, 0x1, UPT ;  /* 0x000000010700788c */ /* 0x000fd2000bf06270 */
[----:B------:R-:W-:Y:S05]  /*0ab0*/  BRA.U !UP0, `(.L_x_14) ;  /* 0x0000000108547547 */ /* 0x000fea000b800000 */
[----:B------:R-:W1:Y:S01]  /*0ac0*/  LDC.64 R12, c[0x0][0x380] ;  /* 0x0000e000ff0c7b82 */ /* 0x000e620000000a00 */
[----:B0-----:R-:W0:Y:S02]  /*0ad0*/  LDCU UR16, c[0x0][0x39c] ;  /* 0x00007380ff1077ac */ /* 0x001e240008000800 */
.L_x_15:
[----:B------:R-:W-:Y:S02]  /*0ae0*/  UIADD3 UR13, UPT, UPT, UR5, -0x1, URZ ;  /* 0xffffffff050d7890 */ /* 0x000fe4000fffe0ff */
[----:B------:R-:W-:-:S11]  /*0af0*/  UISETP.NE.AND UP0, UPT, UR5, URZ, UPT ;  /* 0x000000ff0500728c */ /* 0x000fd6000bf05270 */
[----:B------:R-:W2:Y:S02]  /*0b00*/  @!UP0 LDCU UR13, c[0x0][0x3a4] ;  /* 0x00007480ff0d87ac */ /* 0x000ea40008000800 */
[----:B--2---:R-:W-:-:S09]  /*0b10*/  ULEA UR12, UR13, UR10, 0x2 ;  /* 0x0000000a0d0c7291 */ /* 0x004fd2000f8e10ff */
[----:B------:R-:W0:Y:S02]  /*0b20*/  LDS R0, [UR12] ;  /* 0x0000000cff007984 */ /* 0x000e240008000800 */
[----:B0-----:R-:W-:-:S05]  /*0b30*/  IMAD R3, R0, UR16, RZ ;  /* 0x0000001000037c24 */ /* 0x001fca000f8e02ff */
[----:B------:R-:W-:-:S04]  /*0b40*/  IADD3 R0, P0, PT, R3, R2, RZ ;  /* 0x0000000203007210 */ /* 0x000fc80007f1e0ff */
[----:B------:R-:W-:Y:S02]  /*0b50*/  LEA.HI.X.SX32 R3, R3, RZ, 0x1, P0 ;  /* 0x000000ff03037211 */ /* 0x000fe400000f0eff */
[----:B-1----:R-:W-:-:S04]  /*0b60*/  LEA R10, P0, R0, R12, 0x2 ;  /* 0x0000000c000a7211 */ /* 0x002fc800078010ff */
[----:B------:R-:W-:-:S05]  /*0b70*/  LEA.HI.X R11, R0, R13, R3, 0x2, P0 ;  /* 0x0000000d000b7211 */ /* 0x000fca00000f1403 */
[----:B------:R-:W2:Y:S02]  /*0b80*/  LDG.E.CONSTANT R10, desc[UR14][R10.64] ;  /* 0x0000000e0a0a7981 */ /* 0x000ea4000c1e9900 */
[----:B--2---:R-:W-:-:S13]  /*0b90*/  FSETP.GT.AND P0, PT, R10, R9, PT ;  /* 0x000000090a00720b */ /* 0x004fda0003f04000 */
[----:B------:R-:W-:Y:S05]  /*0ba0*/  @P0 BRA `(.L_x_14) ;  /* 0x0000000000180947 */ /* 0x000fea0003800000 */
[----:B------:R-:W-:Y:S02]  /*0bb0*/  UISETP.GT.AND UP0, UPT, UR7, 0x1, UPT ;  /* 0x000000010700788c */ /* 0x000fe4000bf04270 */
[----:B------:R-:W-:Y:S01]  /*0bc0*/  UIADD3 UR12, UPT, UPT, UR7, -0x1, URZ ;  /* 0xffffffff070c7890 */ /* 0x000fe2000fffe0ff */
[----:B------:R-:W-:-:S06]  /*0bd0*/  UMOV UR5, UR13 ;  /* 0x0000000d00057c82 */ /* 0x000fcc0008000000 */
[----:B------:R-:W-:Y:S01]  /*0be0*/  UMOV UR7, UR12 ;  /* 0x0000000c00077c82 */ /* 0x000fe20008000000 */
[----:B------:R-:W-:Y:S05]  /*0bf0*/  BRA.U UP0, `(.L_x_15) ;  /* 0xfffffffd00b87547 */ /* 0x000fea000b83ffff */
[----:B------:R-:W-:-:S05]  /*0c00*/  UMOV UR7, URZ ;  /* 0x000000ff00077c82 */ /* 0x000fca0008000000 */
.L_x_14:
[----:B------:R-:W-:Y:S02]  /*0c10*/  ULEA UR12, UR5, UR10, 0x2 ;  /* 0x0000000a050c7291 */ /* 0x000fe4000f8e10ff */
[----:B------:R-:W-:-:S07]  /*0c20*/  UISETP.GE.AND UP0, UPT, UR9, 0x1, UPT ;  /* 0x000000010900788c */ /* 0x000fce000bf06270 */
[----:B------:R1:W-:Y:S02]  /*0c30*/  STS [UR12], R5 ;  /* 0x00000005ff007988 */ /* 0x0003e4000800080c */
[----:B------:R-:W-:Y:S05]  /*0c40*/  BRA.U !UP0, `(.L_x_16) ;  /* 0x0000000108547547 */ /* 0x000fea000b800000 */
[----:B------:R-:W2:Y:S01]  /*0c50*/  LDC.64 R12, c[0x0][0x380] ;  /* 0x0000e000ff0c7b82 */ /* 0x000ea20000000a00 */
[----:B0-----:R-:W0:Y:S02]  /*0c60*/  LDCU UR16, c[0x0][0x39c] ;  /* 0x00007380ff1077ac */ /* 0x001e240008000800 */
.L_x_17:
[----:B------:R-:W-:Y:S02]  /*0c70*/  UIADD3 UR13, UPT, UPT, UR4, -0x1, URZ ;  /* 0xffffffff040d7890 */ /* 0x000fe4000fffe0ff */
[----:B------:R-:W-:-:S11]  /*0c80*/  UISETP.NE.AND UP0, UPT, UR4, URZ, UPT ;  /* 0x000000ff0400728c */ /* 0x000fd6000bf05270 */
[----:B------:R-:W3:Y:S02]  /*0c90*/  @!UP0 LDCU UR13, c[0x0][0x3a4] ;  /* 0x00007480ff0d87ac */ /* 0x000ee40008000800 */
[----:B---3--:R-:W-:-:S09]  /*0ca0*/  ULEA UR12, UR13, UR11, 0x2 ;  /* 0x0000000b0d0c7291 */ /* 0x008fd2000f8e10ff */
[----:B------:R-:W0:Y:S02]  /*0cb0*/  LDS R0, [UR12+0x4] ;  /* 0x0000040cff007984 */ /* 0x000e240008000800 */
[----:B0-----:R-:W-:-:S05]  /*0cc0*/  IMAD R3, R0, UR16, RZ ;  /* 0x0000001000037c24 */ /* 0x001fca000f8e02ff */
[----:B------:R-:W-:-:S04]  /*0cd0*/  IADD3 R0, P0, PT, R3, R2, RZ ;  /* 0x0000000203007210 */ /* 0x000fc80007f1e0ff */
[----:B------:R-:W-:Y:S02]  /*0ce0*/  LEA.HI.X.SX32 R3, R3, RZ, 0x1, P0 ;  /* 0x000000ff03037211 */ /* 0x000fe400000f0eff */
[----:B--2---:R-:W-:-:S04]  /*0cf0*/  LEA R10, P0, R0, R12, 0x2 ;  /* 0x0000000c000a7211 */ /* 0x004fc800078010ff */
[----:B------:R-:W-:-:S05]  /*0d00*/  LEA.HI.X R11, R0, R13, R3, 0x2, P0 ;  /* 0x0000000d000b7211 */ /* 0x000fca00000f1403 */
[----:B------:R-:W2:Y:S02]  /*0d10*/  LDG.E.CONSTANT R10, desc[UR14][R10.64] ;  /* 0x0000000e0a0a7981 */ /* 0x000ea4000c1e9900 */
[----:B--2---:R-:W-:-:S13]  /*0d20*/  FSETP.GEU.AND P0, PT, R10, R9, PT ;  /* 0x000000090a00720b */ /* 0x004fda0003f0e000 */
[----:B------:R-:W-:Y:S05]  /*0d30*/  @!P0 BRA `(.L_x_16) ;  /* 0x0000000000188947 */ /* 0x000fea0003800000 */
[----:B------:R-:W-:Y:S02]  /*0d40*/  UISETP.GT.AND UP0, UPT, UR9, 0x1, UPT ;  /* 0x000000010900788c */ /* 0x000fe4000bf04270 */
[----:B------:R-:W-:Y:S01]  /*0d50*/  UIADD3 UR12, UPT, UPT, UR9, -0x1, URZ ;  /* 0xffffffff090c7890 */ /* 0x000fe2000fffe0ff */
[----:B------:R-:W-:-:S06]  /*0d60*/  UMOV UR4, UR13 ;  /* 0x0000000d00047c82 */ /* 0x000fcc0008000000 */
[----:B------:R-:W-:Y:S01]  /*0d70*/  UMOV UR9, UR12 ;  /* 0x0000000c00097c82 */ /* 0x000fe20008000000 */
[----:B------:R-:W-:Y:S05]  /*0d80*/  BRA.U UP0, `(.L_x_17) ;  /* 0xfffffffd00b87547 */ /* 0x000fea000b83ffff */
[----:B------:R-:W-:-:S05]  /*0d90*/  UMOV UR9, URZ ;  /* 0x000000ff00097c82 */ /* 0x000fca0008000000 */
.L_x_16:
[----:B------:R-:W-:Y:S01]  /*0da0*/  ULEA UR12, UR4, UR11, 0x2 ;  /* 0x0000000b040c7291 */ /* 0x000fe2000f8e10ff */
[----:B------:R-:W2:Y:S01]  /*0db0*/  LDC.64 R10, c[0x0][0x380] ;  /* 0x0000e000ff0a7b82 */ /* 0x000ea20000000a00 */
[----:B------:R-:W-:Y:S02]  /*0dc0*/  ULEA UR13, UR6, UR10, 0x2 ;  /* 0x0000000a060d7291 */ /* 0x000fe4000f8e10ff */
[----:B0-----:R-:W-:-:S05]  /*0dd0*/  ULEA UR16, UR8, UR11, 0x2 ;  /* 0x0000000b08107291 */ /* 0x001fca000f8e10ff */
[----:B------:R-:W-:Y:S02]  /*0de0*/  STS [UR12+0x4], R5 ;  /* 0x00000405ff007988 */ /* 0x000fe4000800080c */
[----:B------:R-:W0:Y:S02]  /*0df0*/  LDCU UR12, c[0x0][0x39c] ;  /* 0x00007380ff0c77ac */ /* 0x000e240008000800 */
[----:B------:R-:W0:Y:S04]  /*0e00*/  LDS R0, [UR13] ;  /* 0x0000000dff007984 */ /* 0x000e280008000800 */
[----:B------:R-:W3:Y:S01]  /*0e10*/  LDS R8, [UR16+0x4] ;  /* 0x00000410ff087984 */ /* 0x000ee20008000800 */
[----:B0-----:R-:W-:Y:S02]  /*0e20*/  IMAD R3, R0, UR12, RZ ;  /* 0x0000000c00037c24 */ /* 0x001fe4000f8e02ff */
[----:B---3--:R-:W-:-:S03]  /*0e30*/  IMAD R13, R8, UR12, RZ ;  /* 0x0000000c080d7c24 */ /* 0x008fc6000f8e02ff */
[-C--:B------:R-:W-:Y:S02]  /*0e40*/  IADD3 R8, P0, PT, R3, R2.reuse, RZ ;  /* 0x0000000203087210 */ /* 0x080fe40007f1e0ff */
[----:B------:R-:W-:Y:S02]  /*0e50*/  IADD3 R0, P1, PT, R13, R2, RZ ;  /* 0x000000020d007210 */ /* 0x000fe40007f3e0ff */
[----:B------:R-:W-:Y:S02]  /*0e60*/  LEA.HI.X.SX32 R14, R3, RZ, 0x1, P0 ;  /* 0x000000ff030e7211 */ /* 0x000fe400000f0eff */
[-C--:B--2---:R-:W-:Y:S02]  /*0e70*/  LEA R12, P0, R8, R10.reuse, 0x2 ;  /* 0x0000000a080c7211 */ /* 0x084fe400078010ff */
[----:B------:R-:W-:Y:S02]  /*0e80*/  LEA.HI.X.SX32 R3, R13, RZ, 0x1, P1 ;  /* 0x000000ff0d037211 */ /* 0x000fe400008f0eff */
[----:B------:R-:W-:-:S02]  /*0e90*/  LEA R10, P1, R0, R10, 0x2 ;  /* 0x0000000a000a7211 */ /* 0x000fc400078210ff */
[-C--:B------:R-:W-:Y:S02]  /*0ea0*/  LEA.HI.X R13, R8, R11.reuse, R14, 0x2, P0 ;  /* 0x0000000b080d7211 */ /* 0x080fe400000f140e */
[----:B------:R-:W-:-:S04]  /*0eb0*/  LEA.HI.X R11, R0, R11, R3, 0x2, P1 ;  /* 0x0000000b000b7211 */ /* 0x000fc800008f1403 */
[----:B------:R-:W2:Y:S04]  /*0ec0*/  LDG.E.CONSTANT R13, desc[UR14][R12.64] ;  /* 0x0000000e0c0d7981 */ /* 0x000ea8000c1e9900 */
[----:B------:R-:W2:Y:S01]  /*0ed0*/  LDG.E.CONSTANT R10, desc[UR14][R10.64] ;  /* 0x0000000e0a0a7981 */ /* 0x000ea2000c1e9900 */
[----:B------:R-:W-:Y:S02]  /*0ee0*/  IMAD.MOV.U32 R3, RZ, RZ, RZ ;  /* 0x000000ffff037224 */ /* 0x000fe400078e00ff */
[----:B--2---:R-:W-:-:S05]  /*0ef0*/  FADD R15, R13, -R10 ;  /* 0x8000000a0d0f7221 */ /* 0x004fca0000000000 */
[----:B------:R-:W-:-:S13]  /*0f00*/  FSETP.NEU.AND P0, PT, R15, RZ, PT ;  /* 0x000000ff0f00720b */ /* 0x000fda0003f0d000 */
[----:B------:R-:W-:Y:S05]  /*0f10*/  @!P0 BRA `(.L_x_18) ;  /* 0x0000000000408947 */ /* 0x000fea0003800000 */
[----:B------:R-:W0:Y:S01]  /*0f20*/  MUFU.RCP R3, R15 ;  /* 0x0000000f00037308 */ /* 0x000e220000001000 */
[----:B------:R-:W-:-:S04]  /*0f30*/  FADD R0, R9, R9 ;  /* 0x0000000909007221 */ /* 0x000fc80000000000 */
[----:B------:R-:W-:-:S04]  /*0f40*/  FADD R0, -R10, R0 ;  /* 0x000000000a007221 */ /* 0x000fc80000000100 */
[----:B------:R-:W-:-:S04]  /*0f50*/  FADD R0, -R13, R0 ;  /* 0x000000000d007221 */ /* 0x000fc80000000100 */
[----:B------:R-:W2:Y:S01]  /*0f60*/  FCHK P0, |R0|, R15 ;  /* 0x0000000f00007302 */ /* 0x000ea20000000200 */
[----:B0-----:R-:W-:-:S04]  /*0f70*/  FFMA R8, -R15, R3, 1 ;  /* 0x3f8000000f087423 */ /* 0x001fc80000000103 */
[----:B------:R-:W-:-:S04]  /*0f80*/  FFMA R3, R3, R8, R3 ;  /* 0x0000000803037223 */ /* 0x000fc80000000003 */
[----:B------:R-:W-:-:S04]  /*0f90*/  FFMA R8, |R0|, R3, RZ ;  /* 0x0000000300087223 */ /* 0x000fc800000002ff */
[----:B------:R-:W-:-:S04]  /*0fa0*/  FFMA R10, -R15, R8, |R0| ;  /* 0x000000080f0a7223 */ /* 0x000fc80000000500 */
[----:B------:R-:W-:Y:S01]  /*0fb0*/  FFMA R3, R3, R10, R8 ;  /* 0x0000000a03037223 */ /* 0x000fe20000000008 */
[----:B--2---:R-:W-:Y:S06]  /*0fc0*/  @!P0 BRA `(.L_x_18) ;  /* 0x0000000000148947 */ /* 0x004fec0003800000 */
[----:B------:R-:W-:Y:S01]  /*0fd0*/  FADD R0, |R0|, -RZ ;  /* 0x800000ff00007221 */ /* 0x000fe20000000200 */
[----:B------:R-:W-:Y:S01]  /*0fe0*/  IMAD.MOV.U32 R3, RZ, RZ, R15 ;  /* 0x000000ffff037224 */ /* 0x000fe200078e000f */
[----:B------:R-:W-:-:S07]  /*0ff0*/  MOV R8, 0x1010 ;  /* 0x0000101000087802 */ /* 0x000fce0000000f00 */
[----:B-1----:R-:W-:Y:S05]  /*1000*/  CALL.REL.NOINC `($__internal_0_$__cuda_sm3x_div_rn_noftz_f32_slowpath) ;  /* 0x00000000006c7944 */ /* 0x002fea0003c00000 */
[----:B------:R-:W-:-:S07]  /*1010*/  IMAD.MOV.U32 R3, RZ, RZ, R0 ;  /* 0x000000ffff037224 */ /* 0x000fce00078e0000 */
.L_x_18:
[----:B------:R-:W0:Y:S01]  /*1020*/  LDCU UR12, c[0x0][0x398] ;  /* 0x00007300ff0c77ac */ /* 0x000e220008000800 */
[C---:B------:R-:W-:Y:S01]  /*1030*/  FADD R0, -R6.reuse, R9 ;  /* 0x0000000906007221 */ /* 0x040fe20000000100 */
[----:B------:R-:W-:Y:S01]  /*1040*/  FSETP.NE.AND P0, PT, |R6|, +INF , PT ;  /* 0x7f8000000600780b */ /* 0x000fe20003f05200 */
[----:B------:R-:W2:Y:S01]  /*1050*/  LDCU UR16, c[0x0][0x3a4] ;  /* 0x00007480ff1077ac */ /* 0x000ea20008000800 */
[----:B------:R-:W-:Y:S02]  /*1060*/  UIADD3 UR13, UPT, UPT, UR4, 0x1, URZ ;  /* 0x00000001040d7890 */ /* 0x000fe4000fffe0ff */
[----:B------:R-:W-:Y:S02]  /*1070*/  UIADD3 UR7, UPT, UPT, UR7, 0x1, URZ ;  /* 0x0000000107077890 */ /* 0x000fe4000fffe0ff */
[----:B------:R-:W-:Y:S01]  /*1080*/  UIADD3 UR9, UPT, UPT, UR9, 0x1, URZ ;  /* 0x0000000109097890 */ /* 0x000fe2000fffe0ff */
[----:B0-----:R-:W-:Y:S01]  /*1090*/  FFMA R3, R4, R3, UR12 ;  /* 0x0000000c04037e23 */ /* 0x001fe20008000003 */
[----:B------:R-:W-:-:S03]  /*10a0*/  UIADD3 UR12, UPT, UPT, UR5, 0x1, URZ ;  /* 0x00000001050c7890 */ /* 0x000fc6000fffe0ff */
[----:B------:R-:W-:Y:S01]  /*10b0*/  FMUL R3, R3, R3 ;  /* 0x0000000303037220 */ /* 0x000fe20000400000 */
[----:B--2---:R-:W-:Y:S02]  /*10c0*/  UISETP.NE.AND UP0, UPT, UR5, UR16, UPT ;  /* 0x000000100500728c */ /* 0x004fe4000bf05270 */
[----:B------:R-:W-:Y:S01]  /*10d0*/  UISETP.NE.AND UP1, UPT, UR4, UR16, UPT ;  /* 0x000000100400728c */ /* 0x000fe2000bf25270 */
[----:B------:R-:W-:Y:S01]  /*10e0*/  FFMA R0, R3, R0, R6 ;  /* 0x0000000003007223 */ /* 0x000fe20000000006 */
[----:B------:R-:W-:Y:S02]  /*10f0*/  USEL UR5, UR12, URZ, UP0 ;  /* 0x000000ff0c057287 */ /* 0x000fe40008000000 */
[----:B------:R-:W-:Y:S02]  /*1100*/  USEL UR4, UR13, URZ, UP1 ;  /* 0x000000ff0d047287 */ /* 0x000fe40008800000 */
[----:B------:R-:W-:-:S05]  /*1110*/  FSEL R6, R9, R0, !P0 ;  /* 0x0000000009067208 */ /* 0x000fca0004000000 */
[----:B------:R-:W-:-:S07]  /*1120*/  IMAD.MOV.U32 R3, RZ, RZ, R6 ;  /* 0x000000ffff037224 */ /* 0x000fce00078e0006 */
.L_x_13:
[----:B------:R-:W2:Y:S01]  /*1130*/  LDC.64 R8, c[0x0][0x3a8] ;  /* 0x0000ea00ff087b82 */ /* 0x000ea20000000a00 */
[----:B------:R-:W3:Y:S01]  /*1140*/  LDCU UR12, c[0x0][0x3a0] ;  /* 0x00007400ff0c77ac */ /* 0x000ee20008000800 */
[----:B------:R-:W-:Y:S02]  /*1150*/  IMAD.IADD R7, R7, 0x1, R2 ;  /* 0x0000000107077824 */ /* 0x000fe400078e0202 */
[----:B-1----:R-:W-:-:S05]  /*1160*/  VIADD R5, R5, 0x1 ;  /* 0x0000000105057836 */ /* 0x002fca0000000000 */
[----:B---3--:R-:W-:Y:S01]  /*1170*/  ISETP.NE.AND P0, PT, R5, UR12, PT ;  /* 0x0000000c05007c0c */ /* 0x008fe2000bf05270 */
[----:B--2---:R-:W-:-:S05]  /*1180*/  IMAD.WIDE R8, R7, 0x4, R8 ;  /* 0x0000000407087825 */ /* 0x004fca00078e0208 */
[----:B------:R1:W-:Y:S07]  /*1190*/  STG.E desc[UR14][R8.64], R3 ;  /* 0x0000000308007986 */ /* 0x0003ee000c10190e */
[----:B------:R-:W-:Y:S05]  /*11a0*/  @P0 BRA `(.L_x_19) ;  /* 0xfffffff400900947 */ /* 0x000fea000383ffff */
[----:B0-----:R-:W-:Y:S05]  /*11b0*/  EXIT ;  /* 0x000000000000794d */ /* 0x001fea0003800000 */
        .weak           $__internal_0_$__cuda_sm3x_div_rn_noftz_f32_slowpath
        .type           $__internal_0_$__cuda_sm3x_div_rn_noftz_f32_slowpath,@function
        .size           $__internal_0_$__cuda_sm3x_div_rn_noftz_f32_slowpath,(.L_x_100 - $__internal_0_$__cuda_sm3x_div_rn_noftz_f32_slowpath)
$__internal_0_$__cuda_sm3x_div_rn_noftz_f32_slowpath:
[----:B------:R-:W-:Y:S02]  /*11c0*/  SHF.R.U32.HI R12, RZ, 0x17, R3 ;  /* 0x00000017ff0c7819 */ /* 0x000fe40000011603 */
[----:B------:R-:W-:Y:S02]  /*11d0*/  SHF.R.U32.HI R10, RZ, 0x17, R0 ;  /* 0x00000017ff0a7819 */ /* 0x000fe40000011600 */
[----:B------:R-:W-:Y:S02]  /*11e0*/  LOP3.LUT R12, R12, 0xff, RZ, 0xc0, !PT ;  /* 0x000000ff0c0c7812 */ /* 0x000fe400078ec0ff */
[----:B------:R-:W-:-:S03]  /*11f0*/  LOP3.LUT R13, R10, 0xff, RZ, 0xc0, !PT ;  /* 0x000000ff0a0d7812 */ /* 0x000fc600078ec0ff */
[----:B------:R-:W-:Y:S02]  /*1200*/  VIADD R15, R12, 0xffffffff ;  /* 0xffffffff0c0f7836 */ /* 0x000fe40000000000 */
[----:B------:R-:W-:-:S03]  /*1210*/  VIADD R14, R13, 0xffffffff ;  /* 0xffffffff0d0e7836 */ /* 0x000fc60000000000 */
[----:B------:R-:W-:-:S04]  /*1220*/  ISETP.GT.U32.AND P0, PT, R15, 0xfd, PT ;  /* 0x000000fd0f00780c */ /* 0x000fc80003f04070 */
[----:B------:R-:W-:-:S13]  /*1230*/  ISETP.GT.U32.OR P0, PT, R14, 0xfd, P0 ;  /* 0x000000fd0e00780c */ /* 0x000fda0000704470 */
[----:B------:R-:W-:Y:S01]  /*1240*/  @!P0 IMAD.MOV.U32 R10, RZ, RZ, RZ ;  /* 0x000000ffff0a8224 */ /* 0x000fe200078e00ff */
[----:B------:R-:W-:Y:S06]  /*1250*/  @!P0 BRA `(.L_x_20) ;  /* 0x00000000005c8947 */ /* 0x000fec0003800000 */
[----:B------:R-:W-:Y:S02]  /*1260*/  FSETP.GTU.FTZ.AND P0, PT, |R0|, +INF , PT ;  /* 0x7f8000000000780b */ /* 0x000fe40003f1c200 */
[----:B------:R-:W-:-:S04]  /*1270*/  FSETP.GTU.FTZ.AND P1, PT, |R3|, +INF , PT ;  /* 0x7f8000000300780b */ /* 0x000fc80003f3c200 */
[----:B------:R-:W-:-:S13]  /*1280*/  PLOP3.LUT P0, PT, P0, P1, PT, 0xf8, 0x8f ;  /* 0x00000000008f781c */ /* 0x000fda0000703f70 */
[----:B------:R-:W-:Y:S05]  /*1290*/  @P0 BRA `(.L_x_21) ;  /* 0x0000000400440947 */ /* 0x000fea0003800000 */
[----:B------:R-:W-:-:S13]  /*12a0*/  LOP3.LUT P0, RZ, R3, 0x7fffffff, R0, 0xc8, !PT ;  /* 0x7fffffff03ff7812 */ /* 0x000fda000780c800 */
[----:B------:R-:W-:Y:S05]  /*12b0*/  @!P0 BRA `(.L_x_22) ;  /* 0x0000000400348947 */ /* 0x000fea0003800000 */
[C---:B------:R-:W-:Y:S02]  /*12c0*/  FSETP.NEU.FTZ.AND P1, PT, |R0|.reuse, +INF , PT ;  /* 0x7f8000000000780b */ /* 0x040fe40003f3d200 */
[----:B------:R-:W-:Y:S02]  /*12d0*/  FSETP.NEU.FTZ.AND P2, PT, |R3|, +INF , PT ;  /* 0x7f8000000300780b */ /* 0x000fe40003f5d200 */
[----:B------:R-:W-:-:S11]  /*12e0*/  FSETP.NEU.FTZ.AND P0, PT, |R0|, +INF , PT ;  /* 0x7f8000000000780b */ /* 0x000fd60003f1d200 */
[----:B------:R-:W-:Y:S05]  /*12f0*/  @!P2 BRA !P1, `(.L_x_22) ;  /* 0x000000040024a947 */ /* 0x000fea0004800000 */
[----:B------:R-:W-:-:S04]  /*1300*/  LOP3.LUT P1, RZ, R0, 0x7fffffff, RZ, 0xc0, !PT ;  /* 0x7fffffff00ff7812 */ /* 0x000fc8000782c0ff */
[----:B------:R-:W-:-:S13]  /*1310*/  PLOP3.LUT P1, PT, P2, P1, PT, 0x2f, 0xf2 ;  /* 0x0000000000f2781c */ /* 0x000fda0001722577 */
[----:B------:R-:W-:Y:S05]  /*1320*/  @P1 BRA `(.L_x_23) ;  /* 0x0000000400101947 */ /* 0x000fea0003800000 */
[----:B------:R-:W-:-:S04]  /*1330*/  LOP3.LUT P1, RZ, R3, 0x7fffffff, RZ, 0xc0, !PT ;  /* 0x7fffffff03ff7812 */ /* 0x000fc8000782c0ff */
[----:B------:R-:W-:-:S13]  /*1340*/  PLOP3.LUT P0, PT, P0, P1, PT, 0x2f, 0xf2 ;  /* 0x0000000000f2781c */ /* 0x000fda0000702577 */
[----:B------:R-:W-:Y:S05]  /*1350*/  @P0 BRA `(.L_x_24) ;  /* 0x0000000000f80947 */ /* 0x000fea0003800000 */
[----:B------:R-:W-:Y:S02]  /*1360*/  ISETP.GE.AND P0, PT, R14, RZ, PT ;  /* 0x000000ff0e00720c */ /* 0x000fe40003f06270 */
[----:B------:R-:W-:-:S11]  /*1370*/  ISETP.GE.AND P1, PT, R15, RZ, PT ;  /* 0x000000ff0f00720c */ /* 0x000fd60003f26270 */
[----:B------:R-:W-:Y:S02]  /*1380*/  @P0 IMAD.MOV.U32 R10, RZ, RZ, RZ ;  /* 0x000000ffff0a0224 */ /* 0x000fe400078e00ff */
[----:B------:R-:W-:Y:S01]  /*1390*/  @!P0 FFMA R0, R0, 1.84467440737095516160e+19, RZ ;  /* 0x5f80000000008823 */ /* 0x000fe200000000ff */
[----:B------:R-:W-:Y:S02]  /*13a0*/  @!P0 IMAD.MOV.U32 R10, RZ, RZ, -0x40 ;  /* 0xffffffc0ff0a8424 */ /* 0x000fe400078e00ff */
[----:B------:R-:W-:Y:S02]  /*13b0*/  @!P1 FFMA R3, R3, 1.84467440737095516160e+19, RZ ;  /* 0x5f80000003039823 */ /* 0x000fe400000000ff */
[----:B------:R-:W-:-:S07]  /*13c0*/  @!P1 VIADD R10, R10, 0x40 ;  /* 0x000000400a0a9836 */ /* 0x000fce0000000000 */
.L_x_20:
[----:B------:R-:W-:Y:S01]  /*13d0*/  LEA R14, R12, 0xc0800000, 0x17 ;  /* 0xc08000000c0e7811 */ /* 0x000fe200078eb8ff */
[----:B------:R-:W-:-:S04]  /*13e0*/  VIADD R13, R13, 0xffffff81 ;  /* 0xffffff810d0d7836 */ /* 0x000fc80000000000 */
[----:B------:R-:W-:Y:S02]  /*13f0*/  IMAD.IADD R14, R3, 0x1, -R14 ;  /* 0x00000001030e7824 */ /* 0x000fe400078e0a0e */
[C---:B------:R-:W-:Y:S01]  /*1400*/  IMAD R0, R13.reuse, -0x800000, R0 ;  /* 0xff8000000d007824 */ /* 0x040fe200078e0200 */
[----:B------:R-:W-:Y:S01]  /*1410*/  IADD3 R13, PT, PT, R13, 0x7f, -R12 ;  /* 0x0000007f0d0d7810 */ /* 0x000fe20007ffe80c */
[----:B------:R-:W0:Y:S01]  /*1420*/  MUFU.RCP R3, R14 ;  /* 0x0000000e00037308 */ /* 0x000e220000001000 */
[----:B------:R-:W-:-:S03]  /*1430*/  FADD.FTZ R15, -R14, -RZ ;  /* 0x800000ff0e0f7221 */ /* 0x000fc60000010100 */
[----:B------:R-:W-:Y:S02]  /*1440*/  IMAD.IADD R13, R13, 0x1, R10 ;  /* 0x000000010d0d7824 */ /* 0x000fe400078e020a */
[----:B0-----:R-:W-:-:S04]  /*1450*/  FFMA R16, R3, R15, 1 ;  /* 0x3f80000003107423 */ /* 0x001fc8000000000f */
[----:B------:R-:W-:-:S04]  /*1460*/  FFMA R3, R3, R16, R3 ;  /* 0x0000001003037223 */ /* 0x000fc80000000003 */
[----:B------:R-:W-:-:S04]  /*1470*/  FFMA R16, R0, R3, RZ ;  /* 0x0000000300107223 */ /* 0x000fc800000000ff */
[----:B------:R-:W-:-:S04]  /*1480*/  FFMA R17, R15, R16, R0 ;  /* 0x000000100f117223 */ /* 0x000fc80000000000 */
[----:B------:R-:W-:-:S04]  /*1490*/  FFMA R16, R3, R17, R16 ;  /* 0x0000001103107223 */ /* 0x000fc80000000010 */
[----:B------:R-:W-:-:S04]  /*14a0*/  FFMA R15, R15, R16, R0 ;  /* 0x000000100f0f7223 */ /* 0x000fc80000000000 */
[----:B------:R-:W-:-:S05]  /*14b0*/  FFMA R0, R3, R15, R16 ;  /* 0x0000000f03007223 */ /* 0x000fca0000000010 */
[----:B------:R-:W-:-:S04]  /*14c0*/  SHF.R.U32.HI R12, RZ, 0x17, R0 ;  /* 0x00000017ff0c7819 */ /* 0x000fc80000011600 */
[----:B------:R-:W-:-:S05]  /*14d0*/  LOP3.LUT R12, R12, 0xff, RZ, 0xc0, !PT ;  /* 0x000000ff0c0c7812 */ /* 0x000fca00078ec0ff */
[----:B------:R-:W-:-:S04]  /*14e0*/  IMAD.IADD R14, R12, 0x1, R13 ;  /* 0x000000010c0e7824 */ /* 0x000fc800078e020d */
[----:B------:R-:W-:-:S05]  /*14f0*/  VIADD R10, R14, 0xffffffff ;  /* 0xffffffff0e0a7836 */ /* 0x000fca0000000000 */
[----:B------:R-:W-:-:S13]  /*1500*/  ISETP.GE.U32.AND P0, PT, R10, 0xfe, PT ;  /* 0x000000fe0a00780c */ /* 0x000fda0003f06070 */
[----:B------:R-:W-:Y:S05]  /*1510*/  @!P0 BRA `(.L_x_25) ;  /* 0x0000000000808947 */ /* 0x000fea0003800000 */
[----:B------:R-:W-:-:S13]  /*1520*/  ISETP.GT.AND P0, PT, R14, 0xfe, PT ;  /* 0x000000fe0e00780c */ /* 0x000fda0003f04270 */
[----:B------:R-:W-:Y:S05]  /*1530*/  @P0 BRA `(.L_x_26) ;  /* 0x00000000006c0947 */ /* 0x000fea0003800000 */
[----:B------:R-:W-:-:S13]  /*1540*/  ISETP.GE.AND P0, PT, R14, 0x1, PT ;  /* 0x000000010e00780c */ /* 0x000fda0003f06270 */
[----:B------:R-:W-:Y:S05]  /*1550*/  @P0 BRA `(.L_x_27) ;  /* 0x0000000000980947 */ /* 0x000fea0003800000 */
[----:B------:R-:W-:Y:S02]  /*1560*/  ISETP.GE.AND P0, PT, R14, -0x18, PT ;  /* 0xffffffe80e00780c */ /* 0x000fe40003f06270 */
[----:B------:R-:W-:-:S11]  /*1570*/  LOP3.LUT R0, R0, 0x80000000, RZ, 0xc0, !PT ;  /* 0x8000000000007812 */ /* 0x000fd600078ec0ff */
[----:B------:R-:W-:Y:S05]  /*1580*/  @!P0 BRA `(.L_x_27) ;  /* 0x00000000008c8947 */ /* 0x000fea0003800000 */
[CC--:B------:R-:W-:Y:S01]  /*1590*/  FFMA.RZ R10, R3.reuse, R15.reuse, R16 ;  /* 0x0000000f030a7223 */ /* 0x0c0fe2000000c010 */
[C---:B------:R-:W-:Y:S01]  /*15a0*/  VIADD R13, R14.reuse, 0x20 ;  /* 0x000000200e0d7836 */ /* 0x040fe20000000000 */
[C---:B------:R-:W-:Y:S02]  /*15b0*/  ISETP.NE.AND P2, PT, R14.reuse, RZ, PT ;  /* 0x000000ff0e00720c */ /* 0x040fe40003f45270 */
[----:B------:R-:W-:Y:S01]  /*15c0*/  ISETP.NE.AND P1, PT, R14, RZ, PT ;  /* 0x000000ff0e00720c */ /* 0x000fe20003f25270 */
[----:B------:R-:W-:Y:S01]  /*15d0*/  IMAD.MOV R14, RZ, RZ, -R14 ;  /* 0x000000ffff0e7224 */ /* 0x000fe200078e0a0e */
[----:B------:R-:W-:Y:S01]  /*15e0*/  LOP3.LUT R12, R10, 0x7fffff, RZ, 0xc0, !PT ;  /* 0x007fffff0a0c7812 */ /* 0x000fe200078ec0ff */
[CCC-:B------:R-:W-:Y:S01]  /*15f0*/  FFMA.RP R10, R3.reuse, R15.reuse, R16.reuse ;  /* 0x0000000f030a7223 */ /* 0x1c0fe20000008010 */
[----:B------:R-:W-:Y:S02]  /*1600*/  FFMA.RM R3, R3, R15, R16 ;  /* 0x0000000f03037223 */ /* 0x000fe40000004010 */
[----:B------:R-:W-:-:S03]  /*1610*/  LOP3.LUT R12, R12, 0x800000, RZ, 0xfc, !PT ;  /* 0x008000000c0c7812 */ /* 0x000fc600078efcff */
[----:B------:R-:W-:Y:S02]  /*1620*/  FSETP.NEU.FTZ.AND P0, PT, R10, R3, PT ;  /* 0x000000030a00720b */ /* 0x000fe40003f1d000 */
[----:B------:R-:W-:Y:S02]  /*1630*/  SHF.L.U32 R13, R12, R13, RZ ;  /* 0x0000000d0c0d7219 */ /* 0x000fe400000006ff */
[----:B------:R-:W-:Y:S02]  /*1640*/  SEL R3, R14, RZ, P2 ;  /* 0x000000ff0e037207 */ /* 0x000fe40001000000 */
[----:B------:R-:W-:Y:S02]  /*1650*/  ISETP.NE.AND P1, PT, R13, RZ, P1 ;  /* 0x000000ff0d00720c */ /* 0x000fe40000f25270 */
[----:B------:R-:W-:Y:S02]  /*1660*/  SHF.R.U32.HI R3, RZ, R3, R12 ;  /* 0x00000003ff037219 */ /* 0x000fe4000001160c */
[----:B------:R-:W-:-:S02]  /*1670*/  PLOP3.LUT P0, PT, P0, P1, PT, 0xf8, 0x8f ;  /* 0x00000000008f781c */ /* 0x000fc40000703f70 */
[----:B------:R-:W-:Y:S02]  /*1680*/  SHF.R.U32.HI R13, RZ, 0x1, R3 ;  /* 0x00000001ff0d7819 */ /* 0x000fe40000011603 */
[----:B------:R-:W-:-:S04]  /*1690*/  SEL R10, RZ, 0x1, !P0 ;  /* 0x00000001ff0a7807 */ /* 0x000fc80004000000 */
[----:B------:R-:W-:-:S04]  /*16a0*/  LOP3.LUT R10, R10, 0x1, R13, 0xf8, !PT ;  /* 0x000000010a0a7812 */ /* 0x000fc800078ef80d */
[----:B------:R-:W-:-:S05]  /*16b0*/  LOP3.LUT R10, R10, R3, RZ, 0xc0, !PT ;  /* 0x000000030a0a7212 */ /* 0x000fca00078ec0ff */
[----:B------:R-:W-:-:S05]  /*16c0*/  IMAD.IADD R13, R13, 0x1, R10 ;  /* 0x000000010d0d7824 */ /* 0x000fca00078e020a */
[----:B------:R-:W-:Y:S01]  /*16d0*/  LOP3.LUT R0, R13, R0, RZ, 0xfc, !PT ;  /* 0x000000000d007212 */ /* 0x000fe200078efcff */
[----:B------:R-:W-:Y:S06]  /*16e0*/  BRA `(.L_x_27) ;  /* 0x0000000000347947 */ /* 0x000fec0003800000 */
.L_x_26:
[----:B------:R-:W-:-:S04]  /*16f0*/  LOP3.LUT R0, R0, 0x80000000, RZ, 0xc0, !PT ;  /* 0x8000000000007812 */ /* 0x000fc800078ec0ff */
[----:B------:R-:W-:Y:S01]  /*1700*/  LOP3.LUT R0, R0, 0x7f800000, RZ, 0xfc, !PT ;  /* 0x7f80000000007812 */ /* 0x000fe200078efcff */
[----:B------:R-:W-:Y:S06]  /*1710*/  BRA `(.L_x_27) ;  /* 0x0000000000287947 */ /* 0x000fec0003800000 */
.L_x_25:
[----:B------:R-:W-:Y:S01]  /*1720*/  IMAD R0, R13, 0x800000, R0 ;  /* 0x008000000d007824 */ /* 0x000fe200078e0200 */
[----:B------:R-:W-:Y:S06]  /*1730*/  BRA `(.L_x_27) ;  /* 0x0000000000207947 */ /* 0x000fec0003800000 */
.L_x_24:
[----:B------:R-:W-:-:S04]  /*1740*/  LOP3.LUT R0, R3, 0x80000000, R0, 0x48, !PT ;  /* 0x8000000003007812 */ /* 0x000fc800078e4800 */
[----:B------:R-:W-:Y:S01]  /*1750*/  LOP3.LUT R0, R0, 0x7f800000, RZ, 0xfc, !PT ;  /* 0x7f80000000007812 */ /* 0x000fe200078efcff */
[----:B------:R-:W-:Y:S06]  /*1760*/  BRA `(.L_x_27) ;  /* 0x0000000000147947 */ /* 0x000fec0003800000 */
.L_x_23:
[----:B------:R-:W-:Y:S01]  /*1770*/  LOP3.LUT R0, R3, 0x80000000, R0, 0x48, !PT ;  /* 0x8000000003007812 */ /* 0x000fe200078e4800 */
[----:B------:R-:W-:Y:S06]  /*1780*/  BRA `(.L_x_27) ;  /* 0x00000000000c7947 */ /* 0x000fec0003800000 */
.L_x_22:
[----:B------:R-:W0:Y:S01]  /*1790*/  MUFU.RSQ R0, -QNAN ;  /* 0xffc0000000007908 */ /* 0x000e220000001400 */
[----:B------:R-:W-:Y:S05]  /*17a0*/  BRA `(.L_x_27) ;  /* 0x0000000000047947 */ /* 0x000fea0003800000 */
.L_x_21:
[----:B------:R-:W-:-:S07]  /*17b0*/  FADD.FTZ R0, R0, R3 ;  /* 0x0000000300007221 */ /* 0x000fce0000010000 */
.L_x_27:
[----:B------:R-:W-:Y:S02]  /*17c0*/  IMAD.MOV.U32 R12, RZ, RZ, R8 ;  /* 0x000000ffff0c7224 */ /* 0x000fe400078e0008 */
[----:B------:R-:W-:-:S04]  /*17d0*/  IMAD.MOV.U32 R13, RZ, RZ, 0x0 ;  /* 0x00000000ff0d7424 */ /* 0x000fc800078e00ff */
[----:B0-----:R-:W-:Y:S05]  /*17e0*/  RET.REL.NODEC R12 `(sama_many_series_one_param_f32_opt) ;  /* 0xffffffe80c047950 */ /* 0x001fea0003c3ffff */
.L_x_28:
[----:B------:R-:W-:-:S00]  /*17f0*/  BRA `(.L_x_28) ;  /* 0xfffffffc00fc7947 */ /* 0x000fc0000383ffff */
[----:B------:R-:W-:-:S00]  /*1800*/  NOP ;  /* 0x0000000000007918 */ /* 0x000fc00000000000 */
[----:B------:R-:W-:-:S00]  /*1810*/  NOP ;  /* 0x0000000000007918 */ /* 0x000fc00000000000 */
[----:B------:R-:W-:-:S00]  /*1820*/  NOP ;  /* 0x0000000000007918 */ /* 0x000fc00000000000 */
[----:B------:R-:W-:-:S00]  /*1830*/  NOP ;  /* 0x0000000000007918 */ /* 0x000fc00000000000 */
[----:B------:R-:W-:-:S00]  /*1840*/  NOP ;  /* 0x0000000000007918 */ /* 0x000fc00000000000 */
[----:B------:R-:W-:-:S00]  /*1850*/  NOP ;  /* 0x0000000000007918 */ /* 0x000fc00000000000 */
[----:B------:R-:W-:-:S00]  /*1860*/  NOP ;  /* 0x0000000000007918 */ /* 0x000fc00000000000 */
[----:B------:R-:W-:-:S00]  /*1870*/  NOP ;  /* 0x0000000000007918 */ /* 0x000fc00000000000 */
.L_x_100:


//--------------------- .text.sama_batch_f32_opt  --------------------------
	.section	.text.sama_batch_f32_opt,"ax",@progbits
	.align	128
        .global         sama_batch_f32_opt
        .type           sama_batch_f32_opt,@function
        .size           sama_batch_f32_opt,(.L_x_101 - sama_batch_f32_opt)
        .other          sama_batch_f32_opt,@"STO_CUDA_ENTRY STV_DEFAULT"
sama_batch_f32_opt:
.text.sama_batch_f32_opt:
[----:B------:R-:W-:Y:S01]  /*0000*/  LDC R1, c[0x0][0x37c] ;  /* 0x0000df00ff017b82 */ /* 0x000fe20000000800 */
[----:B------:R-:W0:Y:S01]  /*0010*/  S2R R2, SR_CTAID.X ;  /* 0x0000000000027919 */ /* 0x000e220000002500 */
[----:B------:R-:W0:Y:S02]  /*0020*/  LDCU UR4, c[0x0][0x3ac] ;  /* 0x00007580ff0477ac */ /* 0x000e240008000800 */
[----:B0-----:R-:W-:-:S13]  /*0030*/  ISETP.GE.AND P0, PT, R2, UR4, PT ;  /* 0x0000000402007c0c */ /* 0x001fda000bf06270 */
[----:B------:R-:W-:Y:S05]  /*0040*/  @P0 EXIT ;  /* 0x000000000000094d */ /* 0x000fea0003800000 */
[----:B------:R-:W0:Y:S01]  /*0050*/  LDC.64 R4, c[0x0][0x388] ;  /* 0x0000e200ff047b82 */ /* 0x000e220000000a00 */
[----:B------:R-:W1:Y:S07]  /*0060*/  LDCU.64 UR14, c[0x0][0x358] ;  /* 0x00006b00ff0e77ac */ /* 0x000e6e0008000a00 */
[----:B------:R-:W2:Y:S08]  /*0070*/  LDC.64 R6, c[0x0][0x3a0] ;  /* 0x0000e800ff067b82 */ /* 0x000eb00000000a00 */
[----:B------:R-:W3:Y:S01]  /*0080*/  LDC R12, c[0x0][0x3a8] ;  /* 0x0000ea00ff0c7b82 */ /* 0x000ee20000000800 */
[----:B0-----:R-:W-:-:S06]  /*0090*/  IMAD.WIDE.U32 R4, R2, 0x4, R4 ;  /* 0x0000000402047825 */ /* 0x001fcc00078e0004 */
[----:B-1----:R-:W4:Y:S01]  /*00a0*/  LDG.E.CONSTANT R4, desc[UR14][R4.64] ;  /* 0x0000000e04047981 */ /* 0x002f22000c1e9900 */
[----:B--2---:R-:W-:-:S05]  /*00b0*/  IMAD.WIDE.U32 R6, R2, 0x4, R6 ;  /* 0x0000000402067825 */ /* 0x004fca00078e0006 */
[----:B------:R-:W2:Y:S01]  /*00c0*/  LDG.E.CONSTANT R3, desc[UR14][R6.64] ;  /* 0x0000000e06037981 */ /* 0x000ea2000c1e9900 */
[----:B---3--:R-:W-:-:S04]  /*00d0*/  ISETP.GE.AND P0, PT, R12, 0x1, PT ;  /* 0x000000010c00780c */ /* 0x008fc80003f06270 */
[----:B----4-:R-:W-:-:S04]  /*00e0*/  ISETP.LT.OR P0, PT, R4, RZ, !P0 ;  /* 0x000000ff0400720c */ /* 0x010fc80004701670 */
[----:B--2---:R-:W-:-:S13]  /*00f0*/  ISETP.GE.OR P0, PT, R3, R12, P0 ;  /* 0x0000000c0300720c */ /* 0x004fda0000706670 */
[----:B------:R-:W-:Y:S05]  /*0100*/  @P0 EXIT ;  /* 0x000000000000094d */ /* 0x000fea0003800000 */
[----:B------:R-:W0:Y:S08]  /*0110*/  LDC.64 R6, c[0x0][0x390] ;  /* 0x0000e400ff067b82 */ /* 0x000e300000000a00 */
[----:B------:R-:W1:Y:S01]  /*0120*/  LDC.64 R8, c[0x0][0x398] ;  /* 0x0000e600ff087b82 */ /* 0x000e620000000a00 */
[----:B0-----:R-:W-:-:S05]  /*0130*/  IMAD.WIDE.U32 R6, R2, 0x4, R6 ;  /* 0x0000000402067825 */ /* 0x001fca00078e0006 */
[----:B------:R0:W5:Y:S01]  /*0140*/  LDG.E.CONSTANT R0, desc[UR14][R6.64] ;  /* 0x0000000e06007981 */ /* 0x000162000c1e9900 */
[----:B-1----:R-:W-:-:S05]  /*0150*/  IMAD.WIDE.U32 R8, R2, 0x4, R8 ;  /* 0x0000000402087825 */ /* 0x002fca00078e0008 */
[----:B------:R0:W5:Y:S01]  /*0160*/  LDG.E.CONSTANT R5, desc[UR14][R8.64] ;  /* 0x0000000e08057981 */ /* 0x000162000c1e9900 */
[----:B------:R-:W1:Y:S01]  /*0170*/  S2R R11, SR_TID.X ;  /* 0x00000000000b7919 */ /* 0x000e620000002100 */
[----:B------:R-:W-:Y:S01]  /*0180*/  BSSY.RECONVERGENT B0, `(.L_x_29) ;  /* 0x000000d000007945 */ /* 0x000fe20003800200 */
[C---:B-1----:R-:W-:Y:S02]  /*0190*/  ISETP.GE.U32.AND P0, PT, R11.reuse, R12, PT ;  /* 0x0000000c0b00720c */ /* 0x042fe40003f06070 */
[----:B------:R-:W-:-:S11]  /*01a0*/  ISETP.NE.AND P1, PT, R11, RZ, PT ;  /* 0x000000ff0b00720c */ /* 0x000fd60003f25270 */
[----:B0-----:R-:W-:Y:S05]  /*01b0*/  @P0 BRA `(.L_x_30) ;  /* 0x0000000000240947 */ /* 0x001fea0003800000 */
[----:B------:R-:W0:Y:S01]  /*01c0*/  LDC R10, c[0x0][0x360] ;  /* 0x0000d800ff0a7b82 */ /* 0x000e220000000800 */
[----:B------:R-:W-:-:S07]  /*01d0*/  IMAD.MOV.U32 R13, RZ, RZ, 0x7fc00000 ;  /* 0x7fc00000ff0d7424 */ /* 0x000fce00078e00ff */
[----:B------:R-:W1:Y:S02]  /*01e0*/  LDC.64 R8, c[0x0][0x3b8] ;  /* 0x0000ee00ff087b82 */ /* 0x000e640000000a00 */
.L_x_31:
[--C-:B--2---:R-:W-:Y:S02]  /*01f0*/  IMAD R7, R2, R12, R11.reuse ;  /* 0x0000000c02077224 */ /* 0x104fe400078e020b */
[----:B0-----:R-:W-:Y:S02]  /*0200*/  IMAD.IADD R11, R10, 0x1, R11 ;  /* 0x000000010a0b7824 */ /* 0x001fe400078e020b */
[----:B-1----:R-:W-:-:S03]  /*0210*/  IMAD.WIDE R6, R7, 0x4, R8 ;  /* 0x0000000407067825 */ /* 0x002fc600078e0208 */
[----:B------:R-:W-:Y:S02]  /*0220*/  ISETP.GE.AND P0, PT, R11, R12, PT ;  /* 0x0000000c0b00720c */ /* 0x000fe40003f06270 */
[----:B------:R2:W-:Y:S11]  /*0230*/  STG.E desc[UR14][R6.64], R13 ;  /* 0x0000000d06007986 */ /* 0x0005f6000c10190e */
[----:B------:R-:W-:Y:S05]  /*0240*/  @!P0 BRA `(.L_x_31) ;  /* 0xfffffffc00e88947 */ /* 0x000fea000383ffff */
.L_x_30:
[----:B------:R-:W-:Y:S05]  /*0250*/  BSYNC.RECONVERGENT B0 ;  /* 0x0000000000007941 */ /* 0x000fea0003800200 */
.L_x_29:
[----:B------:R-:W-:Y:S06]  /*0260*/  BAR.SYNC.DEFER_BLOCKING 0x0 ;  /* 0x0000000000007b1d */ /* 0x000fec0000010000 */
[----:B------:R-:W-:Y:S05]  /*0270*/  @P1 EXIT ;  /* 0x000000000000194d */ /* 0x000fea0003800000 */
[----:B------:R-:W0:Y:S01]  /*0280*/  LDCU UR11, c[0x0][0x3b0] ;  /* 0x00007600ff0b77ac */ /* 0x000e220008000800 */
[----:B--2---:R-:W-:Y:S02]  /*0290*/  IMAD.MOV.U32 R7, RZ, RZ, R3 ;  /* 0x000000ffff077224 */ /* 0x004fe400078e0003 */
[----:B-----5:R-:W-:Y:S01]  /*02a0*/  FADD R6, R0, -R5 ;  /* 0x8000000500067221 */ /* 0x020fe20000000000 */
[----:B0-----:R-:W-:-:S13]  /*02b0*/  ISETP.GT.AND P0, PT, R4, UR11, PT ;  /* 0x0000000b04007c0c */ /* 0x001fda000bf04270 */
[----:B------:R-:W-:Y:S05]  /*02c0*/  @!P0 BRA `(.L_x_32) ;  /* 0x0000000400188947 */ /* 0x000fea0003800000 */
[----:B------:R-:W-:-:S07]  /*02d0*/  IMAD.MOV.U32 R8, RZ, RZ, 0x7fc00000 ;  /* 0x7fc00000ff087424 */ /* 0x000fce00078e00ff */
.L_x_38:
[----:B0-----:R-:W0:Y:S02]  /*02e0*/  LDC.64 R12, c[0x0][0x380] ;  /* 0x0000e000ff0c7b82 */ /* 0x001e240000000a00 */
[----:B0-----:R-:W-:-:S05]  /*02f0*/  IMAD.WIDE R10, R7, 0x4, R12 ;  /* 0x00000004070a7825 */ /* 0x001fca00078e020c */
[----:B------:R-:W2:Y:S01]  /*0300*/  LDG.E.CONSTANT R9, desc[UR14][R10.64] ;  /* 0x0000000e0a097981 */ /* 0x000ea2000c1e9900 */
[----:B------:R-:W-:Y:S02]  /*0310*/  MOV R3, 0x7fc00000 ;  /* 0x7fc0000000037802 */ /* 0x000fe40000000f00 */
[----:B--2---:R-:W-:-:S13]  /*0320*/  FSETP.NE.AND P0, PT, |R9|, +INF , PT ;  /* 0x7f8000000900780b */ /* 0x004fda0003f05200 */
[----:B------:R-:W-:Y:S05]  /*0330*/  @!P0 BRA `(.L_x_33) ;  /* 0x0000000000d88947 */ /* 0x000fea0003800000 */
[----:B------:R-:W-:Y:S01]  /*0340*/  VIADDMNMX R0, R7, -R4, RZ, !PT ;  /* 0x8000000407007246 */ /* 0x000fe200078001ff */
[----:B------:R-:W-:Y:S01]  /*0350*/  IMAD.MOV.U32 R3, RZ, RZ, 0x7f800000 ;  /* 0x7f800000ff037424 */ /* 0x000fe200078e00ff */
[----:B------:R-:W-:Y:S01]  /*0360*/  PLOP3.LUT P0, PT, PT, PT, PT, 0x80, 0x8 ;  /* 0x000000000008781c */ /* 0x000fe20003f0f070 */
[----:B------:R-:W-:Y:S01]  /*0370*/  IMAD.MOV.U32 R14, RZ, RZ, -0x800000 ;  /* 0xff800000ff0e7424 */ /* 0x000fe200078e00ff */
[----:B------:R-:W-:-:S13]  /*0380*/  ISETP.GT.AND P1, PT, R0, R7, PT ;  /* 0x000000070000720c */ /* 0x000fda0003f24270 */
[----:B------:R-:W-:Y:S05]  /*0390*/  @P1 BRA `(.L_x_34) ;  /* 0x0000000000501947 */ /* 0x000fea0003800000 */
[----:B------:R-:W-:Y:S01]  /*03a0*/  IMAD.WIDE.U32 R10, R0, 0x4, R12 ;  /* 0x00000004000a7825 */ /* 0x000fe200078e000c */
[----:B------:R-:W-:-:S03]  /*03b0*/  PRMT R12, RZ, 0x7610, R12 ;  /* 0x00007610ff0c7816 */ /* 0x000fc6000000000c */
[----:B------:R-:W-:Y:S01]  /*03c0*/  IMAD.MOV.U32 R14, RZ, RZ, -0x800000 ;  /* 0xff800000ff0e7424 */ /* 0x000fe200078e00ff */
[----:B------:R-:W-:Y:S01]  /*03d0*/  MOV R13, R10 ;  /* 0x0000000a000d7202 */ /* 0x000fe20000000f00 */
[----:B------:R-:W-:-:S07]  /*03e0*/  IMAD.MOV.U32 R3, RZ, RZ, 0x7f800000 ;  /* 0x7f800000ff037424 */ /* 0x000fce00078e00ff */
.L_x_35:
[----:B------:R-:W-:-:S06]  /*03f0*/  IMAD.MOV.U32 R10, RZ, RZ, R13 ;  /* 0x000000ffff0a7224 */ /* 0x000fcc00078e000d */
[----:B------:R0:W2:Y:S01]  /*0400*/  LDG.E.CONSTANT R10, desc[UR14][R10.64] ;  /* 0x0000000e0a0a7981 */ /* 0x0000a2000c1e9900 */
[C---:B------:R-:W-:Y:S01]  /*0410*/  ISETP.GE.AND P3, PT, R0.reuse, R7, PT ;  /* 0x000000070000720c */ /* 0x040fe20003f66270 */
[----:B------:R-:W-:Y:S01]  /*0420*/  VIADD R0, R0, 0x1 ;  /* 0x0000000100007836 */ /* 0x000fe20000000000 */
[----:B------:R-:W-:-:S04]  /*0430*/  IADD3 R13, P4, PT, R13, 0x4, RZ ;  /* 0x000000040d0d7810 */ /* 0x000fc80007f9e0ff */
[----:B0-----:R-:W-:Y:S02]  /*0440*/  IADD3.X R11, PT, PT, RZ, R11, RZ, P4, !PT ;  /* 0x0000000bff0b7210 */ /* 0x001fe400027fe4ff */
        /* <DEDUP_REMOVED lines=9> */
.L_x_34:
        /* <DEDUP_REMOVED lines=19> */
[----:B------:R-:W-:Y:S05]  /*0610*/  CALL.REL.NOINC `($__internal_1_$__cuda_sm3x_div_rn_noftz_f32_slowpath) ;  /* 0x00000008007c7944 */ /* 0x000fea0003c00000 */
.L_x_37:
[----:B------:R-:W-:-:S07]  /*0620*/  IMAD.MOV.U32 R0, RZ, RZ, R3 ;  /* 0x000000ffff007224 */ /* 0x000fce00078e0003 */
.L_x_36:
[----:B------:R-:W-:Y:S01]  /*0630*/  FSETP.NE.AND P0, PT, |R8|, +INF , PT ;  /* 0x7f8000000800780b */ /* 0x000fe20003f05200 */
[----:B------:R-:W-:Y:S01]  /*0640*/  FFMA R0, R6, R0, R5 ;  /* 0x0000000006007223 */ /* 0x000fe20000000005 */
[----:B------:R-:W-:-:S03]  /*0650*/  FADD R10, -R8, R9 ;  /* 0x00000009080a7221 */ /* 0x000fc60000000100 */
[----:B------:R-:W-:-:S08]  /*0660*/  FMUL R3, R0, R0 ;  /* 0x0000000000037220 */ /* 0x000fd00000400000 */
[----:B------:R-:W-:-:S04]  /*0670*/  @P0 FFMA R9, R3, R10, R8 ;  /* 0x0000000a03090223 */ /* 0x000fc80000000008 */
[----:B------:R-:W-:Y:S01]  /*0680*/  IMAD.MOV.U32 R3, RZ, RZ, R9 ;  /* 0x000000ffff037224 */ /* 0x000fe200078e0009 */
[----:B------:R-:W-:-:S07]  /*0690*/  MOV R8, R9 ;  /* 0x0000000900087202 */ /* 0x000fce0000000f00 */
.L_x_33:
[----:B------:R-:W0:Y:S01]  /*06a0*/  LDCU UR4, c[0x0][0x3a8] ;  /* 0x00007500ff0477ac */ /* 0x000e220008000800 */
[----:B------:R-:W1:Y:S01]  /*06b0*/  LDC.64 R10, c[0x0][0x3b8] ;  /* 0x0000ee00ff0a7b82 */ /* 0x000e620000000a00 */
[----:B0-----:R-:W-:Y:S02]  /*06c0*/  IMAD R9, R2, UR4, R7 ;  /* 0x0000000402097c24 */ /* 0x001fe4000f8e0207 */
[----:B------:R-:W-:-:S05]  /*06d0*/  VIADD R7, R7, 0x1 ;  /* 0x0000000107077836 */ /* 0x000fca0000000000 */
[----:B------:R-:W-:Y:S01]  /*06e0*/  ISETP.NE.AND P0, PT, R7, UR4, PT ;  /* 0x0000000407007c0c */ /* 0x000fe2000bf05270 */
[----:B-1----:R-:W-:-:S05]  /*06f0*/  IMAD.WIDE R10, R9, 0x4, R10 ;  /* 0x00000004090a7825 */ /* 0x002fca00078e020a */
[----:B------:R0:W-:Y:S07]  /*0700*/  STG.E desc[UR14][R10.64], R3 ;  /* 0x000000030a007986 */ /* 0x0001ee000c10190e */
[----:B------:R-:W-:Y:S05]  /*0710*/  @!P0 EXIT ;  /* 0x000000000000894d */ /* 0x000fea0003800000 */
[----:B------:R-:W-:Y:S05]  /*0720*/  BRA `(.L_x_38) ;  /* 0xfffffff800ec7947 */ /* 0x000fea000383ffff */
.L_x_32:
[----:B------:R-:W0:Y:S01]  /*0730*/  S2UR UR10, SR_CgaCtaId ;  /* 0x00000000000a79c3 */ /* 0x000e220000008800 */
[----:B------:R-:W-:Y:S01]  /*0740*/  UMOV UR4, 0x400 ;  /* 0x0000040000047882 */ /* 0x000fe20000000000 */
[----:B------:R-:W-:Y:S01]  /*0750*/  IMAD.MOV.U32 R8, RZ, RZ, 0x7fc00000 ;  /* 0x7fc00000ff087424 */ /* 0x000fe200078e00ff */
        /* <DEDUP_REMOVED lines=8> */
.L_x_50:
[----:B01----:R-:W0:Y:S02]  /*07e0*/  LDC.64 R10, c[0x0][0x380] ;  /* 0x0000e000ff0a7b82 */ /* 0x003e240000000a00 */
[----:B0-----:R-:W-:-:S05]  /*07f0*/  IMAD.WIDE R10, R7, 0x4, R10 ;  /* 0x00000004070a7825 */ /* 0x001fca00078e020a */
[----:B------:R0:W5:Y:S01]  /*0800*/  LDG.E.CONSTANT R9, desc[UR14][R10.64] ;  /* 0x0000000e0a097981 */ /* 0x000162000c1e9900 */
[----:B------:R-:W-:Y:S01]  /*0810*/  UISETP.GE.AND UP0, UPT, UR8, 0x1, UPT ;  /* 0x000000010800788c */ /* 0x000fe2000bf06270 */
[----:B------:R-:W-:-:S08]  /*0820*/  VIADDMNMX R3, R7, -R4, RZ, !PT ;  /* 0x8000000407037246 */ /* 0x000fd000078001ff */
[----:B0-----:R-:W-:Y:S05]  /*0830*/  BRA.U !UP0, `(.L_x_39) ;  /* 0x0000000108347547 */ /* 0x001fea000b800000 */
[----:B------:R-:W0:Y:S02]  /*0840*/  LDCU UR16, c[0x0][0x3b0] ;  /* 0x00007600ff1077ac */ /* 0x000e240008000800 */
.L_x_40:
        /* <DEDUP_REMOVED lines=12> */
.L_x_39:
[----:B------:R-:W-:-:S09]  /*0910*/  UISETP.GE.AND UP0, UPT, UR6, 0x1, UPT ;  /* 0x000000010600788c */ /* 0x000fd2000bf06270 */
[----:B------:R-:W-:Y:S05]  /*0920*/  BRA.U !UP0, `(.L_x_41) ;  /* 0x0000000108347547 */ /* 0x000fea000b800000 */
[----:B0-----:R-:W0:Y:S02]  /*0930*/  LDCU UR16, c[0x0][0x3b0] ;  /* 0x00007600ff1077ac */ /* 0x001e240008000800 */
.L_x_42:
        /* <DEDUP_REMOVED lines=12> */
.L_x_41:
[----:B-----5:R-:W-:Y:S02]  /*0a00*/  FSETP.NE.AND P0, PT, |R9|, +INF , PT ;  /* 0x7f8000000900780b */ /* 0x020fe40003f05200 */
[----:B------:R-:W-:-:S11]  /*0a10*/  MOV R3, 0x7fc00000 ;  /* 0x7fc0000000037802 */ /* 0x000fd60000000f00 */
[----:B------:R-:W-:Y:S05]  /*0a20*/  @!P0 BRA `(.L_x_43) ;  /* 0x0000000400548947 */ /* 0x000fea0003800000 */
[----:B------:R-:W-:-:S09]  /*0a30*/  UISETP.GE.AND UP0, UPT, UR8, 0x1, UPT ;  /* 0x000000010800788c */ /* 0x000fd2000bf06270 */
[----:B------:R-:W-:Y:S05]  /*0a40*/  BRA.U !UP0, `(.L_x_44) ;  /* 0x0000000108407547 */ /* 0x000fea000b800000 */
[----:B------:R-:W1:Y:S02]  /*0a50*/  LDC.64 R12, c[0x0][0x380] ;  /* 0x0000e000ff0c7b82 */ /* 0x000e640000000a00 */
.L_x_45:
[----:B------:R-:W-:Y:S02]  /*0a60*/  UIADD3 UR13, UPT, UPT, UR5, -0x1, URZ ;  /* 0xffffffff050d7890 */ /* 0x000fe4000fffe0ff */
[----:B------:R-:W-:-:S11]  /*0a70*/  UISETP.NE.AND UP0, UPT, UR5, URZ, UPT ;  /* 0x000000ff0500728c */ /* 0x000fd6000bf05270 */
[----:B------:R-:W2:Y:S02]  /*0a80*/  @!UP0 LDCU UR13, c[0x0][0x3b0] ;  /* 0x00007600ff0d87ac */ /* 0x000ea40008000800 */
[----:B--2---:R-:W-:-:S09]  /*0a90*/  ULEA UR12, UR13, UR10, 0x2 ;  /* 0x0000000a0d0c7291 */ /* 0x004fd2000f8e10ff */
[----:B------:R-:W1:Y:S02]  /*0aa0*/  LDS R11, [UR12] ;  /* 0x0000000cff0b7984 */ /* 0x000e640008000800 */
[----:B-1----:R-:W-:-:S06]  /*0ab0*/  IMAD.WIDE R10, R11, 0x4, R12 ;  /* 0x000000040b0a7825 */ /* 0x002fcc00078e020c */
        /* <DEDUP_REMOVED lines=9> */
.L_x_44:
[----:B------:R-:W-:Y:S02]  /*0b50*/  ULEA UR12, UR5, UR10, 0x2 ;  /* 0x0000000a050c7291 */ /* 0x000fe4000f8e10ff */
[----:B------:R-:W-:-:S07]  /*0b60*/  UISETP.GE.AND UP0, UPT, UR6, 0x1, UPT ;  /* 0x000000010600788c */ /* 0x000fce000bf06270 */
[----:B------:R1:W-:Y:S02]  /*0b70*/  STS [UR12], R7 ;  /* 0x00000007ff007988 */ /* 0x0003e4000800080c */
[----:B------:R-:W-:Y:S05]  /*0b80*/  BRA.U !UP0, `(.L_x_46) ;  /* 0x0000000108407547 */ /* 0x000fea000b800000 */
[----:B------:R-:W2:Y:S02]  /*0b90*/  LDC.64 R12, c[0x0][0x380] ;  /* 0x0000e000ff0c7b82 */ /* 0x000ea40000000a00 */
.L_x_47:
[----:B------:R-:W-:Y:S02]  /*0ba0*/  UIADD3 UR13, UPT, UPT, UR4, -0x1, URZ ;  /* 0xffffffff040d7890 */ /* 0x000fe4000fffe0ff */
[----:B------:R-:W-:-:S11]  /*0bb0*/  UISETP.NE.AND UP0, UPT, UR4, URZ, UPT ;  /* 0x000000ff0400728c */ /* 0x000fd6000bf05270 */
[----:B------:R-:W3:Y:S02]  /*0bc0*/  @!UP0 LDCU UR13, c[0x0][0x3b0] ;  /* 0x00007600ff0d87ac */ /* 0x000ee40008000800 */
[----:B---3--:R-:W-:-:S09]  /*0bd0*/  ULEA UR12, UR13, UR11, 0x2 ;  /* 0x0000000b0d0c7291 */ /* 0x008fd2000f8e10ff */
[----:B------:R-:W2:Y:S02]  /*0be0*/  LDS R11, [UR12+0x4] ;  /* 0x0000040cff0b7984 */ /* 0x000ea40008000800 */
[----:B--2---:R-:W-:-:S06]  /*0bf0*/  IMAD.WIDE R10, R11, 0x4, R12 ;  /* 0x000000040b0a7825 */ /* 0x004fcc00078e020c */
        /* <DEDUP_REMOVED lines=9> */
.L_x_46:
[----:B------:R-:W-:Y:S01]  /*0c90*/  ULEA UR12, UR4, UR11, 0x2 ;  /* 0x0000000b040c7291 */ /* 0x000fe2000f8e10ff */
[----:B------:R-:W2:Y:S01]  /*0ca0*/  LDC.64 R12, c[0x0][0x380] ;  /* 0x0000e000ff0c7b82 */ /* 0x000ea20000000a00 */
[----:B------:R-:W-:Y:S02]  /*0cb0*/  ULEA UR13, UR9, UR10, 0x2 ;  /* 0x0000000a090d7291 */ /* 0x000fe4000f8e10ff */
[----:B0-----:R-:W-:-:S05]  /*0cc0*/  ULEA UR16, UR7, UR11, 0x2 ;  /* 0x0000000b07107291 */ /* 0x001fca000f8e10ff */
[----:B------:R-:W-:Y:S04]  /*0cd0*/  STS [UR12+0x4], R7 ;  /* 0x00000407ff007988 */ /* 0x000fe8000800080c */
[----:B------:R-:W2:Y:S04]  /*0ce0*/  LDS R11, [UR13] ;  /* 0x0000000dff0b7984 */ /* 0x000ea80008000800 */
[----:B------:R-:W0:Y:S01]  /*0cf0*/  LDS R3, [UR16+0x4] ;  /* 0x00000410ff037984 */ /* 0x000e220008000800 */
[----:B--2---:R-:W-:-:S04]  /*0d00*/  IMAD.WIDE R10, R11, 0x4, R12 ;  /* 0x000000040b0a7825 */ /* 0x004fc800078e020c */
[----:B0-----:R-:W-:Y:S02]  /*0d10*/  IMAD.WIDE R12, R3, 0x4, R12 ;  /* 0x00000004030c7825 */ /* 0x001fe400078e020c */
        /* <DEDUP_REMOVED lines=20> */
[----:B-1----:R-:W-:Y:S05]  /*0e60*/  CALL.REL.NOINC `($__internal_1_$__cuda_sm3x_div_rn_noftz_f32_slowpath) ;  /* 0x0000000000687944 */ /* 0x002fea0003c00000 */
.L_x_49:
[----:B------:R-:W-:-:S07]  /*0e70*/  IMAD.MOV.U32 R0, RZ, RZ, R3 ;  /* 0x000000ffff007224 */ /* 0x000fce00078e0003 */
.L_x_48:
[----:B------:R-:W0:Y:S01]  /*0e80*/  LDCU UR16, c[0x0][0x3b0] ;  /* 0x00007600ff1077ac */ /* 0x000e220008000800 */
[----:B------:R-:W-:Y:S01]  /*0e90*/  FFMA R0, R6, R0, R5 ;  /* 0x0000000006007223 */ /* 0x000fe20000000005 */
[C---:B------:R-:W-:Y:S01]  /*0ea0*/  FADD R10, -R8.reuse, R9 ;  /* 0x00000009080a7221 */ /* 0x040fe20000000100 */
[----:B------:R-:W-:Y:S01]  /*0eb0*/  FSETP.NE.AND P0, PT, |R8|, +INF , PT ;  /* 0x7f8000000800780b */ /* 0x000fe20003f05200 */
[----:B------:R-:W-:Y:S01]  /*0ec0*/  UIADD3 UR12, UPT, UPT, UR5, 0x1, URZ ;  /* 0x00000001050c7890 */ /* 0x000fe2000fffe0ff */
[----:B------:R-:W-:Y:S01]  /*0ed0*/  FMUL R3, R0, R0 ;  /* 0x0000000000037220 */ /* 0x000fe20000400000 */
[----:B------:R-:W-:Y:S02]  /*0ee0*/  UIADD3 UR13, UPT, UPT, UR4, 0x1, URZ ;  /* 0x00000001040d7890 */ /* 0x000fe4000fffe0ff */
[----:B------:R-:W-:Y:S01]  /*0ef0*/  UIADD3 UR8, UPT, UPT, UR8, 0x1, URZ ;  /* 0x0000000108087890 */ /* 0x000fe2000fffe0ff */
[----:B------:R-:W-:Y:S01]  /*0f00*/  FFMA R10, R3, R10, R8 ;  /* 0x0000000a030a7223 */ /* 0x000fe20000000008 */
[----:B------:R-:W-:-:S04]  /*0f10*/  UIADD3 UR6, UPT, UPT, UR6, 0x1, URZ ;  /* 0x0000000106067890 */ /* 0x000fc8000fffe0ff */
[----:B------:R-:W-:Y:S01]  /*0f20*/  FSEL R8, R9, R10, !P0 ;  /* 0x0000000a09087208 */ /* 0x000fe20004000000 */
[----:B0-----:R-:W-:-:S03]  /*0f30*/  UISETP.NE.AND UP0, UPT, UR5, UR16, UPT ;  /* 0x000000100500728c */ /* 0x001fc6000bf05270 */
[----:B------:R-:W-:Y:S01]  /*0f40*/  MOV R3, R8 ;  /* 0x0000000800037202 */ /* 0x000fe20000000f00 */
[----:B------:R-:W-:Y:S02]  /*0f50*/  UISETP.NE.AND UP1, UPT, UR4, UR16, UPT ;  /* 0x000000100400728c */ /* 0x000fe4000bf25270 */
[----:B------:R-:W-:Y:S02]  /*0f60*/  USEL UR5, UR12, URZ, UP0 ;  /* 0x000000ff0c057287 */ /* 0x000fe40008000000 */
[----:B------:R-:W-:-:S12]  /*0f70*/  USEL UR4, UR13, URZ, UP1 ;  /* 0x000000ff0d047287 */ /* 0x000fd80008800000 */
.L_x_43:
[----:B------:R-:W2:Y:S01]  /*0f80*/  LDC.64 R10, c[0x0][0x3b8] ;  /* 0x0000ee00ff0a7b82 */ /* 0x000ea20000000a00 */
[----:B------:R-:W3:Y:S02]  /*0f90*/  LDCU UR12, c[0x0][0x3a8] ;  /* 0x00007500ff0c77ac */ /* 0x000ee40008000800 */
[----:B---3--:R-:W-:Y:S02]  /*0fa0*/  IMAD R9, R2, UR12, R7 ;  /* 0x0000000c02097c24 */ /* 0x008fe4000f8e0207 */
[----:B-1----:R-:W-:Y:S02]  /*0fb0*/  VIADD R7, R7, 0x1 ;  /* 0x0000000107077836 */ /* 0x002fe40000000000 */
[----:B--2---:R-:W-:-:S03]  /*0fc0*/  IMAD.WIDE R10, R9, 0x4, R10 ;  /* 0x00000004090a7825 */ /* 0x004fc600078e020a */
[----:B------:R-:W-:Y:S02]  /*0fd0*/  ISETP.NE.AND P0, PT, R7, UR12, PT ;  /* 0x0000000c07007c0c */ /* 0x000fe4000bf05270 */
[----:B------:R1:W-:Y:S11]  /*0fe0*/  STG.E desc[UR14][R10.64], R3 ;  /* 0x000000030a007986 */ /* 0x0003f6000c10190e */
[----:B------:R-:W-:Y:S05]  /*0ff0*/  @P0 BRA `(.L_x_50) ;  /* 0xfffffff400f80947 */ /* 0x000fea000383ffff */
[----:B0-----:R-:W-:Y:S05]  /*1000*/  EXIT ;  /* 0x000000000000794d */ /* 0x001fea0003800000 */
        .weak           $__internal_1_$__cuda_sm3x_div_rn_noftz_f32_slowpath
        .type           $__internal_1_$__cuda_sm3x_div_rn_noftz_f32_slowpath,@function
        .size           $__internal_1_$__cuda_sm3x_div_rn_noftz_f32_slowpath,(.L_x_101 - $__internal_1_$__cuda_sm3x_div_rn_noftz_f32_slowpath)
$__internal_1_$__cuda_sm3x_div_rn_noftz_f32_slowpath:
        /* <DEDUP_REMOVED lines=8> */
[----:B------:R-:W-:Y:S01]  /*1090*/  @!P0 MOV R11, RZ ;  /* 0x000000ff000b8202 */ /* 0x000fe20000000f00 */
        /* <DEDUP_REMOVED lines=24> */
.L_x_51:
[----:B------:R-:W-:Y:S01]  /*1220*/  LEA R14, R12, 0xc0800000, 0x17 ;  /* 0xc08000000c0e7811 */ /* 0x000fe200078eb8ff */
[----:B------:R-:W-:-:S03]  /*1230*/  VIADD R13, R13, 0xffffff81 ;  /* 0xffffff810d0d7836 */ /* 0x000fc60000000000 */
[----:B------:R-:W-:Y:S01]  /*1240*/  IADD3 R14, PT, PT, -R14, R3, RZ ;  /* 0x000000030e0e7210 */ /* 0x000fe20007ffe1ff */
[----:B------:R-:W-:-:S03]  /*1250*/  IMAD R0, R13, -0x800000, R0 ;  /* 0xff8000000d007824 */ /* 0x000fc600078e0200 */
[----:B------:R0:W1:Y:S01]  /*1260*/  MUFU.RCP R3, R14 ;  /* 0x0000000e00037308 */ /* 0x0000620000001000 */
[----:B------:R-:W-:Y:S01]  /*1270*/  FADD.FTZ R15, -R14, -RZ ;  /* 0x800000ff0e0f7221 */ /* 0x000fe20000010100 */
[----:B0-----:R-:W-:-:S05]  /*1280*/  IADD3 R14, PT, PT, R13, 0x7f, -R12 ;  /* 0x0000007f0d0e7810 */ /* 0x001fca0007ffe80c */
[----:B------:R-:W-:Y:S02]  /*1290*/  IMAD.IADD R11, R14, 0x1, R11 ;  /* 0x000000010e0b7824 */ /* 0x000fe400078e020b */
[----:B-1----:R-:W-:-:S04]  /*12a0*/  FFMA R16, R3, R15, 1 ;  /* 0x3f80000003107423 */ /* 0x002fc8000000000f */
        /* <DEDUP_REMOVED lines=8> */
[----:B------:R-:W-:-:S05]  /*1330*/  IMAD.IADD R17, R12, 0x1, R11 ;  /* 0x000000010c117824 */ /* 0x000fca00078e020b */
[----:B------:R-:W-:-:S04]  /*1340*/  IADD3 R12, PT, PT, R17, -0x1, RZ ;  /* 0xffffffff110c7810 */ /* 0x000fc80007ffe0ff */
        /* <DEDUP_REMOVED lines=9> */
[-CC-:B------:R-:W-:Y:S01]  /*13e0*/  FFMA.RZ R11, R3, R15.reuse, R16.reuse ;  /* 0x0000000f030b7223 */ /* 0x180fe2000000c010 */
[----:B------:R-:W-:Y:S02]  /*13f0*/  VIADD R14, R17, 0x20 ;  /* 0x00000020110e7836 */ /* 0x000fe40000000000 */
[-CC-:B------:R-:W-:Y:S01]  /*1400*/  FFMA.RM R12, R3, R15.reuse, R16.reuse ;  /* 0x0000000f030c7223 */ /* 0x180fe20000004010 */
[----:B------:R-:W-:Y:S02]  /*1410*/  ISETP.NE.AND P2, PT, R17, RZ, PT ;  /* 0x000000ff1100720c */ /* 0x000fe40003f45270 */
[----:B------:R-:W-:Y:S01]  /*1420*/  LOP3.LUT R13, R11, 0x7fffff, RZ, 0xc0, !PT ;  /* 0x007fffff0b0d7812 */ /* 0x000fe200078ec0ff */
[----:B------:R-:W-:Y:S01]  /*1430*/  FFMA.RP R11, R3, R15, R16 ;  /* 0x0000000f030b7223 */ /* 0x000fe20000008010 */
[----:B------:R-:W-:Y:S01]  /*1440*/  IMAD.MOV R3, RZ, RZ, -R17 ;  /* 0x000000ffff037224 */ /* 0x000fe200078e0a11 */
[----:B------:R-:W-:Y:S02]  /*1450*/  ISETP.NE.AND P1, PT, R17, RZ, PT ;  /* 0x000000ff1100720c */ /* 0x000fe40003f25270 */
[----:B------:R-:W-:-:S02]  /*1460*/  LOP3.LUT R13, R13, 0x800000, RZ, 0xfc, !PT ;  /* 0x008000000d0d7812 */ /* 0x000fc400078efcff */
        /* <DEDUP_REMOVED lines=13> */
.L_x_57:
[----:B------:R-:W-:-:S04]  /*1540*/  LOP3.LUT R0, R0, 0x80000000, RZ, 0xc0, !PT ;  /* 0x8000000000007812 */ /* 0x000fc800078ec0ff */
[----:B------:R-:W-:Y:S01]  /*1550*/  LOP3.LUT R0, R0, 0x7f800000, RZ, 0xfc, !PT ;  /* 0x7f80000000007812 */ /* 0x000fe200078efcff */
[----:B------:R-:W-:Y:S06]  /*1560*/  BRA `(.L_x_58) ;  /* 0x0000000000287947 */ /* 0x000fec0003800000 */
.L_x_56:
[----:B------:R-:W-:Y:S01]  /*1570*/  LEA R0, R11, R0, 0x17 ;  /* 0x000000000b007211 */ /* 0x000fe200078eb8ff */
[----:B------:R-:W-:Y:S06]  /*1580*/  BRA `(.L_x_58) ;  /* 0x0000000000207947 */ /* 0x000fec0003800000 */
.L_x_55:
[----:B------:R-:W-:-:S04]  /*1590*/  LOP3.LUT R0, R3, 0x80000000, R0, 0x48, !PT ;  /* 0x8000000003007812 */ /* 0x000fc800078e4800 */
[----:B------:R-:W-:Y:S01]  /*15a0*/  LOP3.LUT R0, R0, 0x7f800000, RZ, 0xfc, !PT ;  /* 0x7f80000000007812 */ /* 0x000fe200078efcff */
[----:B------:R-:W-:Y:S06]  /*15b0*/  BRA `(.L_x_58) ;  /* 0x0000000000147947 */ /* 0x000fec0003800000 */
.L_x_54:
[----:B------:R-:W-:Y:S01]  /*15c0*/  LOP3.LUT R0, R3, 0x80000000, R0, 0x48, !PT ;  /* 0x8000000003007812 */ /* 0x000fe200078e4800 */
[----:B------:R-:W-:Y:S06]  /*15d0*/  BRA `(.L_x_58) ;  /* 0x00000000000c7947 */ /* 0x000fec0003800000 */
.L_x_53:
[----:B------:R-:W0:Y:S01]  /*15e0*/  MUFU.RSQ R0, -QNAN ;  /* 0xffc0000000007908 */ /* 0x000e220000001400 */
[----:B------:R-:W-:Y:S05]  /*15f0*/  BRA `(.L_x_58) ;  /* 0x0000000000047947 */ /* 0x000fea0003800000 */
.L_x_52:
[----:B------:R-:W-:-:S07]  /*1600*/  FADD.FTZ R0, R0, R3 ;  /* 0x0000000300007221 */ /* 0x000fce0000010000 */
.L_x_58:
[----:B------:R-:W-:Y:S02]  /*1610*/  IMAD.MOV.U32 R11, RZ, RZ, 0x0 ;  /* 0x00000000ff0b7424 */ /* 0x000fe400078e00ff */
[----:B0-----:R-:W-:Y:S02]  /*1620*/  IMAD.MOV.U32 R3, RZ, RZ, R0 ;  /* 0x000000ffff037224 */ /* 0x001fe400078e0000 */
[----:B------:R-:W-:Y:S05]  /*1630*/  RET.REL.NODEC R10 `(sama_batch_f32_opt) ;  /* 0xffffffe80a707950 */ /* 0x000fea0003c3ffff */
.L_x_59:
        /* <DEDUP_REMOVED lines=12> */
.L_x_101:


//--------------------- .text.sama_many_series_one_param_f32 --------------------------
	.section	.text.sama_many_series_one_param_f32,"ax",@progbits
	.align	128
        .global         sama_many_series_one_param_f32
        .type           sama_many_series_one_param_f32,@function
        .size           sama_many_series_one_param_f32,(.L_x_102 - sama_many_series_one_param_f32)
        .other          sama_many_series_one_param_f32,@"STO_CUDA_ENTRY STV_DEFAULT"
sama_many_series_one_param_f32:
.text.sama_many_series_one_param_f32:
        /* <DEDUP_REMOVED lines=13> */
[----:B-1----:R-:W2:Y:S01]  /*00d0*/  LDG.E.CONSTANT R2, desc[UR10][R2.64] ;  /* 0x0000000a02027981 */ /* 0x002ea2000c1e9900 */
[----:B------:R-:W-:Y:S01]  /*00e0*/  BSSY.RECONVERGENT B0, `(.L_x_60) ;  /* 0x0000010000007945 */ /* 0x000fe20003800200 */
[----:B------:R-:W0:Y:S02]  /*00f0*/  S2R R7, SR_TID.X ;  /* 0x0000000000077919 */ /* 0x000e240000002100 */
[----:B0-----:R-:W-:Y:S02]  /*0100*/  ISETP.GE.U32.AND P1, PT, R7, R6, PT ;  /* 0x000000060700720c */ /* 0x001fe40003f26070 */
[----:B--2---:R-:W-:-:S13]  /*0110*/  R2UR UR5, R2 ;  /* 0x00000000020572ca */ /* 0x004fda00000e0000 */
[----:B------:R-:W-:-:S04]  /*0120*/  ISETP.LE.AND P0, PT, R6, UR5, PT ;  /* 0x0000000506007c0c */ /* 0x000fc8000bf03270 */
[----:B------:R-:W-:Y:S01]  /*0130*/  ISETP.NE.OR P0, PT, R7, RZ, P0 ;  /* 0x000000ff0700720c */ /* 0x000fe20000705670 */
[----:B------:R-:W-:-:S12]  /*0140*/  @P1 BRA `(.L_x_61) ;  /* 0x0000000000241947 */ /* 0x000fd80003800000 */
[----:B------:R-:W0:Y:S01]  /*0150*/  LDC R0, c[0x0][0x360] ;  /* 0x0000d800ff007b82 */ /* 0x000e220000000800 */
[----:B------:R-:W-:-:S07]  /*0160*/  IMAD.MOV.U32 R9, RZ, RZ, 0x7fc00000 ;  /* 0x7fc00000ff097424 */ /* 0x000fce00078e00ff */
[----:B------:R-:W1:Y:S02]  /*0170*/  LDC.64 R4, c[0x0][0x3a8] ;  /* 0x0000ea00ff047b82 */ /* 0x000e640000000a00 */
.L_x_62:
[----:B--2---:R-:W-:Y:S02]  /*0180*/  IMAD R3, R7, UR4, R24 ;  /* 0x0000000407037c24 */ /* 0x004fe4000f8e0218 */
[----:B0-----:R-:W-:Y:S02]  /*0190*/  IMAD.IADD R7, R0, 0x1, R7 ;  /* 0x0000000100077824 */ /* 0x001fe400078e0207 */
[----:B-1----:R-:W-:-:S03]  /*01a0*/  IMAD.WIDE R2, R3, 0x4, R4 ;  /* 0x0000000403027825 */ /* 0x002fc600078e0204 */
[----:B------:R-:W-:Y:S02]  /*01b0*/  ISETP.GE.AND P1, PT, R7, R6, PT ;  /* 0x000000060700720c */ /* 0x000fe40003f26270 */
[----:B------:R2:W-:Y:S11]  /*01c0*/  STG.E desc[UR10][R2.64], R9 ;  /* 0x0000000902007986 */ /* 0x0005f6000c10190a */
[----:B------:R-:W-:Y:S05]  /*01d0*/  @!P1 BRA `(.L_x_62) ;  /* 0xfffffffc00e89947 */ /* 0x000fea000383ffff */
.L_x_61:
[----:B------:R-:W-:Y:S05]  /*01e0*/  BSYNC.RECONVERGENT B0 ;  /* 0x0000000000007941 */ /* 0x000fea0003800200 */
.L_x_60:
[----:B------:R-:W-:Y:S06]  /*01f0*/  BAR.SYNC.DEFER_BLOCKING 0x0 ;  /* 0x0000000000007b1d */ /* 0x000fec0000010000 */
[----:B------:R-:W-:Y:S05]  /*0200*/  @P0 EXIT ;  /* 0x000000000000094d */ /* 0x000fea0003800000 */
[----:B------:R-:W-:Y:S01]  /*0210*/  IADD3 R22, PT, PT, -R22, UR5, RZ ;  /* 0x0000000516167c10 */ /* 0x000fe2000fffe1ff */
[----:B------:R-:W-:Y:S01]  /*0220*/  UIADD3 UR9, UPT, UPT, UR5, 0x1, URZ ;  /* 0x0000000105097890 */ /* 0x000fe2000fffe0ff */
[----:B------:R-:W-:Y:S01]  /*0230*/  PRMT R21, RZ, 0x7610, R21 ;  /* 0x00007610ff157816 */ /* 0x000fe20000000015 */
[----:B------:R-:W-:Y:S01]  /*0240*/  UMOV UR6, 0x7fc00000 ;  /* 0x7fc0000000067882 */ /* 0x000fe20000000000 */
[----:B------:R-:W-:Y:S01]  /*0250*/  PRMT R20, RZ, 0x7610, R20 ;  /* 0x00007610ff147816 */ /* 0x000fe20000000014 */
[----:B------:R-:W-:-:S08]  /*0260*/  UMOV UR4, URZ ;  /* 0x000000ff00047c82 */ /* 0x000fd00008000000 */
.L_x_70:
[----:B0-----:R-:W0:Y:S08]  /*0270*/  LDC R13, c[0x0][0x39c] ;  /* 0x0000e700ff0d7b82 */ /* 0x001e300000000800 */
[----:B------:R-:W2:Y:S01]  /*0280*/  LDC.64 R14, c[0x0][0x380] ;  /* 0x0000e000ff0e7b82 */ /* 0x000ea20000000a00 */
[----:B0-----:R-:W-:-:S04]  /*0290*/  IMAD R12, R13, UR5, R24 ;  /* 0x000000050d0c7c24 */ /* 0x001fc8000f8e0218 */
[----:B--2---:R-:W-:-:S06]  /*02a0*/  IMAD.WIDE R2, R12, 0x4, R14 ;  /* 0x000000040c027825 */ /* 0x004fcc00078e020e */
[----:B------:R-:W2:Y:S01]  /*02b0*/  LDG.E.CONSTANT R2, desc[UR10][R2.64] ;  /* 0x0000000a02027981 */ /* 0x000ea2000c1e9900 */
[----:B------:R-:W-:Y:S01]  /*02c0*/  UIADD3 UR8, UPT, UPT, UR9, UR4, URZ ;  /* 0x0000000409087290 */ /* 0x000fe2000fffe0ff */
[----:B------:R-:W-:Y:S01]  /*02d0*/  IMAD.MOV.U32 R5, RZ, RZ, 0x7fc00000 ;  /* 0x7fc00000ff057424 */ /* 0x000fe200078e00ff */
[----:B--2---:R-:W-:-:S13]  /*02e0*/  R2UR UR7, R2 ;  /* 0x00000000020772ca */ /* 0x004fda00000e0000 */
[----:B------:R-:W-:-:S05]  /*02f0*/  IMAD.U32 R0, RZ, RZ, UR7 ;  /* 0x00000007ff007e24 */ /* 0x000fca000f8e00ff */
[----:B------:R-:W-:-:S13]  /*0300*/  FSETP.NE.AND P0, PT, |R0|, +INF , PT ;  /* 0x7f8000000000780b */ /* 0x000fda0003f05200 */
[----:B------:R-:W-:Y:S05]  /*0310*/  @!P0 BRA `(.L_x_63) ;  /* 0x0000000c004c8947 */ /* 0x000fea0003800000 */
[----:B------:R-:W0:Y:S01]  /*0320*/  LDCU UR12, c[0x0][0x390] ;  /* 0x00007200ff0c77ac */ /* 0x000e220008000800 */
[----:B------:R-:W-:Y:S02]  /*0330*/  IMAD.MOV.U32 R28, RZ, RZ, 0x7f800000 ;  /* 0x7f800000ff1c7424 */ /* 0x000fe400078e00ff */
[----:B------:R-:W-:Y:S02]  /*0340*/  IMAD.MOV.U32 R26, RZ, RZ, -0x800000 ;  /* 0xff800000ff1a7424 */ /* 0x000fe400078e00ff */
[----:B0-----:R-:W-:-:S04]  /*0350*/  IMAD.U32 R0, RZ, RZ, UR12 ;  /* 0x0000000cff007e24 */ /* 0x001fc8000f8e00ff */
[----:B------:R-:W-:-:S05]  /*0360*/  IMAD.MOV R10, RZ, RZ, -R0 ;  /* 0x000000ffff0a7224 */ /* 0x000fca00078e0a00 */
[----:B------:R-:W-:-:S04]  /*0370*/  VIADDMNMX R10, R10, UR5, RZ, !PT ;  /* 0x000000050a0a7c46 */ /* 0x000fc8000f8001ff */
[----:B------:R-:W-:-:S13]  /*0380*/  ISETP.GT.AND P0, PT, R10, UR5, PT ;  /* 0x000000050a007c0c */ /* 0x000fda000bf04270 */
[----:B------:R-:W-:Y:S05]  /*0390*/  @P0 BRA `(.L_x_64) ;  /* 0x0000000800a40947 */ /* 0x000fea0003800000 */
[----:B------:R-:W-:Y:S01]  /*03a0*/  VIADDMNMX R11, R22, UR4, RZ, !PT ;  /* 0x00000004160b7c46 */ /* 0x000fe2000f8001ff */
[----:B------:R-:W-:Y:S02]  /*03b0*/  IMAD.MOV.U32 R26, RZ, RZ, -0x800000 ;  /* 0xff800000ff1a7424 */ /* 0x000fe400078e00ff */
[----:B------:R-:W-:Y:S01]  /*03c0*/  IMAD.MOV.U32 R28, RZ, RZ, 0x7f800000 ;  /* 0x7f800000ff1c7424 */ /* 0x000fe200078e00ff */
[C---:B------:R-:W-:Y:S02]  /*03d0*/  IADD3 R0, PT, PT, -R11.reuse, UR5, RZ ;  /* 0x000000050b007c10 */ /* 0x040fe4000fffe1ff */
[----:B------:R-:W-:Y:S02]  /*03e0*/  IADD3 R2, PT, PT, -R11, UR8, RZ ;  /* 0x000000080b027c10 */ /* 0x000fe4000fffe1ff */
[----:B------:R-:W-:Y:S02]  /*03f0*/  ISETP.GE.U32.AND P1, PT, R0, 0x7, PT ;  /* 0x000000070000780c */ /* 0x000fe40003f26070 */
[----:B------:R-:W-:-:S11]  /*0400*/  LOP3.LUT P0, RZ, R2, 0x7, RZ, 0xc0, !PT ;  /* 0x0000000702ff7812 */ /* 0x000fd6000780c0ff */
[----:B------:R-:W-:Y:S05]  /*0410*/  @!P1 BRA `(.L_x_65) ;  /* 0x0000000400609947 */ /* 0x000fea0003800000 */
[----:B------:R-:W-:Y:S01]  /*0420*/  IADD3 R8, PT, PT, -R11, UR8, RZ ;  /* 0x000000080b087c10 */ /* 0x000fe2000fffe1ff */
[C---:B------:R-:W-:Y:S02]  /*0430*/  IMAD R3, R10.reuse, R13, R13 ;  /* 0x0000000d0a037224 */ /* 0x040fe400078e020d */
[----:B------:R-:W-:Y:S01]  /*0440*/  VIADD R0, R10, 0x6 ;  /* 0x000000060a007836 */ /* 0x000fe20000000000 */
[----:B------:R-:W-:Y:S01]  /*0450*/  LOP3.LUT R16, R8, 0xfffffff8, RZ, 0xc0, !PT ;  /* 0xfffffff808107812 */ /* 0x000fe200078ec0ff */
[C---:B------:R-:W-:Y:S02]  /*0460*/  VIADD R7, R10.reuse, 0x2 ;  /* 0x000000020a077836 */ /* 0x040fe40000000000 */
[C---:B------:R-:W-:Y:S02]  /*0470*/  VIADD R6, R10.reuse, 0x3 ;  /* 0x000000030a067836 */ /* 0x040fe40000000000 */
[C---:B------:R-:W-:Y:S02]  /*0480*/  VIADD R5, R10.reuse, 0x4 ;  /* 0x000000040a057836 */ /* 0x040fe40000000000 */
[----:B------:R-:W-:-:S02]  /*0490*/  VIADD R4, R10, 0x5 ;  /* 0x000000050a047836 */ /* 0x000fc40000000000 */
[----:B------:R-:W-:Y:S02]  /*04a0*/  VIADD R2, R10, 0x7 ;  /* 0x000000070a027836 */ /* 0x000fe40000000000 */
[--C-:B------:R-:W-:Y:S02]  /*04b0*/  IMAD.IADD R8, R3, 0x1, R24.reuse ;  /* 0x0000000103087824 */ /* 0x100fe400078e0218 */
[-CC-:B------:R-:W-:Y:S02]  /*04c0*/  IMAD R3, R0, R13.reuse, R24.reuse ;  /* 0x0000000d00037224 */ /* 0x180fe400078e0218 */
[----:B------:R-:W-:Y:S02]  /*04d0*/  IMAD R9, R10, R13, R24 ;  /* 0x0000000d0a097224 */ /* 0x000fe400078e0218 */
[----:B------:R-:W-:Y:S02]  /*04e0*/  IMAD.MOV.U32 R26, RZ, RZ, -0x800000 ;  /* 0xff800000ff1a7424 */ /* 0x000fe400078e00ff */
[----:B------:R-:W-:-:S02]  /*04f0*/  IMAD.MOV.U32 R28, RZ, RZ, 0x7f800000 ;  /* 0x7f800000ff1c7424 */ /* 0x000fc400078e00ff */
[-CC-:B------:R-:W-:Y:S02]  /*0500*/  IMAD R7, R7, R13.reuse, R24.reuse ;  /* 0x0000000d07077224 */ /* 0x180fe400078e0218 */
[-CC-:B------:R-:W-:Y:S02]  /*0510*/  IMAD R6, R6, R13.reuse, R24.reuse ;  /* 0x0000000d06067224 */ /* 0x180fe400078e0218 */
[-CC-:B------:R-:W-:Y:S02]  /*0520*/  IMAD R5, R5, R13.reuse, R24.reuse ;  /* 0x0000000d05057224 */ /* 0x180fe400078e0218 */
[-CC-:B------:R-:W-:Y:S02]  /*0530*/  IMAD R4, R4, R13.reuse, R24.reuse ;  /* 0x0000000d04047224 */ /* 0x180fe400078e0218 */
[----:B------:R-:W-:Y:S02]  /*0540*/  IMAD R2, R2, R13, R24 ;  /* 0x0000000d02027224 */ /* 0x000fe400078e0218 */
[----:B------:R-:W-:-:S07]  /*0550*/  IMAD.MOV R0, RZ, RZ, -R16 ;  /* 0x000000ffff007224 */ /* 0x000fce00078e0a10 */
.L_x_66:
[----:B------:R-:W-:-:S05]  /*0560*/  IMAD.WIDE.U32 R16, R9, 0x4, R14 ;  /* 0x0000000409107825 */ /* 0x000fca00078e000e */
[----:B------:R0:W2:Y:S01]  /*0570*/  LDG.E.CONSTANT R27, desc[UR10][R16.64] ;  /* 0x0000000a101b7981 */ /* 0x0000a2000c1e9900 */
[----:B------:R-:W-:-:S06]  /*0580*/  IMAD.WIDE.U32 R18, R8, 0x4, R14 ;  /* 0x0000000408127825 */ /* 0x000fcc00078e000e */
[----:B------:R-:W3:Y:S01]  /*0590*/  LDG.E.CONSTANT R19, desc[UR10][R18.64] ;  /* 0x0000000a12137981 */ /* 0x000ee2000c1e9900 */
[----:B0-----:R-:W-:-:S05]  /*05a0*/  IMAD.WIDE.U32 R16, R7, 0x4, R14 ;  /* 0x0000000407107825 */ /* 0x001fca00078e000e */
[----:B------:R0:W4:Y:S02]  /*05b0*/  LDG.E.CONSTANT R23, desc[UR10][R16.64] ;  /* 0x0000000a10177981 */ /* 0x000124000c1e9900 */
[----:B0-----:R-:W-:-:S05]  /*05c0*/  IMAD.WIDE.U32 R16, R6, 0x4, R14 ;  /* 0x0000000406107825 */ /* 0x001fca00078e000e */
[----:B------:R0:W5:Y:S02]  /*05d0*/  LDG.E.CONSTANT R25, desc[UR10][R16.64] ;  /* 0x0000000a10197981 */ /* 0x000164000c1e9900 */
[----:B0-----:R-:W-:Y:S01]  /*05e0*/  IMAD.WIDE.U32 R16, R5, 0x4, R14 ;  /* 0x0000000405107825 */ /* 0x001fe200078e000e */
[C---:B--2---:R-:W-:Y:S02]  /*05f0*/  FSETP.NE.AND P3, PT, |R27|.reuse, +INF , PT ;  /* 0x7f8000001b00780b */ /* 0x044fe40003f65200 */
[C---:B------:R-:W-:Y:S02]  /*0600*/  FSETP.GT.AND P2, PT, R27.reuse, R26, PT ;  /* 0x0000001a1b00720b */ /* 0x040fe40003f44000 */
[----:B------:R-:W-:Y:S02]  /*0610*/  FSETP.GEU.AND P4, PT, R27, R28, PT ;  /* 0x0000001c1b00720b */ /* 0x000fe40003f8e000 */
[----:B---3--:R-:W-:-:S07]  /*0620*/  FSETP.NE.AND P1, PT, |R19|, +INF , PT ;  /* 0x7f8000001300780b */ /* 0x008fce0003f25200 */
[C---:B------:R-:W-:Y:S02]  /*0630*/  @P3 FSEL R26, R27.reuse, R26, P2 ;  /* 0x0000001a1b1a3208 */ /* 0x040fe40001000000 */
[----:B------:R-:W-:Y:S02]  /*0640*/  @P3 FSEL R28, R27, R28, !P4 ;  /* 0x0000001c1b1c3208 */ /* 0x000fe40006000000 */
[C---:B------:R-:W-:Y:S01]  /*0650*/  FSETP.GT.AND P3, PT, R19.reuse, R26, PT ;  /* 0x0000001a1300720b */ /* 0x040fe20003f64000 */
[----:B------:R0:W2:Y:S01]  /*0660*/  LDG.E.CONSTANT R27, desc[UR10][R16.64] ;  /* 0x0000000a101b7981 */ /* 0x0000a2000c1e9900 */
[C---:B------:R-:W-:Y:S02]  /*0670*/  FSETP.GEU.AND P4, PT, R19.reuse, R28, PT ;  /* 0x0000001c1300720b */ /* 0x040fe40003f8e000 */
[C---:B------:R-:W-:Y:S02]  /*0680*/  @P1 FSEL R26, R19.reuse, R26, P3 ;  /* 0x0000001a131a1208 */ /* 0x040fe40001800000 */
[----:B------:R-:W-:Y:S01]  /*0690*/  @P1 FSEL R28, R19, R28, !P4 ;  /* 0x0000001c131c1208 */ /* 0x000fe20006000000 */
[----:B------:R-:W-:Y:S01]  /*06a0*/  IMAD.WIDE.U32 R18, R4, 0x4, R14 ;  /* 0x0000000404127825 */ /* 0x000fe200078e000e */
[----:B----4-:R-:W-:-:S02]  /*06b0*/  FSETP.NE.AND P2, PT, |R23|, +INF , PT ;  /* 0x7f8000001700780b */ /* 0x010fc40003f45200 */
[----:B------:R-:W-:-:S03]  /*06c0*/  FSETP.GT.AND P3, PT, R23, R26, PT ;  /* 0x0000001a1700720b */ /* 0x000fc60003f64000 */
[----:B------:R-:W3:Y:S01]  /*06d0*/  LDG.E.CONSTANT R19, desc[UR10][R18.64] ;  /* 0x0000000a12137981 */ /* 0x000ee2000c1e9900 */
[----:B-----5:R-:W-:Y:S01]  /*06e0*/  FSETP.NE.AND P1, PT, |R25|, +INF , PT ;  /* 0x7f8000001900780b */ /* 0x020fe20003f25200 */
[----:B0-----:R-:W-:Y:S01]  /*06f0*/  IMAD.WIDE.U32 R16, R3, 0x4, R14 ;  /* 0x0000000403107825 */ /* 0x001fe200078e000e */
[----:B------:R-:W-:-:S05]  /*0700*/  FSETP.GEU.AND P4, PT, R23, R28, PT ;  /* 0x0000001c1700720b */ /* 0x000fca0003f8e000 */
[C---:B------:R-:W-:Y:S02]  /*0710*/  @P2 FSEL R26, R23.reuse, R26, P3 ;  /* 0x0000001a171a2208 */ /* 0x040fe40001800000 */
[----:B------:R-:W-:Y:S02]  /*0720*/  @P2 FSEL R28, R23, R28, !P4 ;  /* 0x0000001c171c2208 */ /* 0x000fe40006000000 */
[----:B------:R0:W4:Y:S01]  /*0730*/  LDG.E.CONSTANT R23, desc[UR10][R16.64] ;  /* 0x0000000a10177981 */ /* 0x000122000c1e9900 */
[C---:B------:R-:W-:Y:S02]  /*0740*/  FSETP.GT.AND P2, PT, R25.reuse, R26, PT ;  /* 0x0000001a1900720b */ /* 0x040fe40003f44000 */
[C---:B------:R-:W-:Y:S02]  /*0750*/  FSETP.GEU.AND P3, PT, R25.reuse, R28, PT ;  /* 0x0000001c1900720b */ /* 0x040fe40003f6e000 */
[C---:B------:R-:W-:Y:S01]  /*0760*/  @P1 FSEL R26, R25.reuse, R26, P2 ;  /* 0x0000001a191a1208 */ /* 0x040fe20001000000 */
[----:B0-----:R-:W-:Y:S01]  /*0770*/  IMAD.WIDE.U32 R16, R2, 0x4, R14 ;  /* 0x0000000402107825 */ /* 0x001fe200078e000e */
[----:B------:R-:W-:-:S04]  /*0780*/  @P1 FSEL R28, R25, R28, !P3 ;  /* 0x0000001c191c1208 */ /* 0x000fc80005800000 */
[----:B------:R-:W5:Y:S01]  /*0790*/  LDG.E.CONSTANT R25, desc[UR10][R16.64] ;  /* 0x0000000a10197981 */ /* 0x000f62000c1e9900 */
[----:B------:R-:W-:Y:S02]  /*07a0*/  VIADD R0, R0, 0x8 ;  /* 0x0000000800007836 */ /* 0x000fe40000000000 */
[----:B------:R-:W-:Y:S02]  /*07b0*/  VIADD R10, R10, 0x8 ;  /* 0x000000080a0a7836 */ /* 0x000fe40000000000 */
[C---:B------:R-:W-:Y:S02]  /*07c0*/  IMAD R9, R13.reuse, 0x8, R9 ;  /* 0x000000080d097824 */ /* 0x040fe400078e0209 */
[C---:B------:R-:W-:Y:S02]  /*07d0*/  IMAD R8, R13.reuse, 0x8, R8 ;  /* 0x000000080d087824 */ /* 0x040fe400078e0208 */
[C---:B------:R-:W-:Y:S02]  /*07e0*/  IMAD R7, R13.reuse, 0x8, R7 ;  /* 0x000000080d077824 */ /* 0x040fe400078e0207 */
[----:B------:R-:W-:-:S02]  /*07f0*/  IMAD R6, R13, 0x8, R6 ;  /* 0x000000080d067824 */ /* 0x000fc400078e0206 */
[C---:B------:R-:W-:Y:S02]  /*0800*/  IMAD R5, R13.reuse, 0x8, R5 ;  /* 0x000000080d057824 */ /* 0x040fe400078e0205 */
[C---:B------:R-:W-:Y:S02]  /*0810*/  IMAD R4, R13.reuse, 0x8, R4 ;  /* 0x000000080d047824 */ /* 0x040fe400078e0204 */
[C---:B------:R-:W-:Y:S02]  /*0820*/  IMAD R3, R13.reuse, 0x8, R3 ;  /* 0x000000080d037824 */ /* 0x040fe400078e0203 */
[----:B------:R-:W-:Y:S01]  /*0830*/  IMAD R2, R13, 0x8, R2 ;  /* 0x000000080d027824 */ /* 0x000fe200078e0202 */
[C---:B--2---:R-:W-:Y:S02]  /*0840*/  FSETP.NE.AND P3, PT, |R27|.reuse, +INF , PT ;  /* 0x7f8000001b00780b */ /* 0x044fe40003f65200 */
[C---:B------:R-:W-:Y:S02]  /*0850*/  FSETP.GT.AND P2, PT, R27.reuse, R26, PT ;  /* 0x0000001a1b00720b */ /* 0x040fe40003f44000 */
[----:B------:R-:W-:-:S02]  /*0860*/  FSETP.GEU.AND P4, PT, R27, R28, PT ;  /* 0x0000001c1b00720b */ /* 0x000fc40003f8e000 */
[----:B---3--:R-:W-:-:S07]  /*0870*/  FSETP.NE.AND P1, PT, |R19|, +INF , PT ;  /* 0x7f8000001300780b */ /* 0x008fce0003f25200 */
[C---:B------:R-:W-:Y:S02]  /*0880*/  @P3 FSEL R26, R27.reuse, R26, P2 ;  /* 0x0000001a1b1a3208 */ /* 0x040fe40001000000 */
[----:B------:R-:W-:Y:S02]  /*0890*/  @P3 FSEL R28, R27, R28, !P4 ;  /* 0x0000001c1b1c3208 */ /* 0x000fe40006000000 */
[C---:B------:R-:W-:Y:S02]  /*08a0*/  FSETP.GT.AND P3, PT, R19.reuse, R26, PT ;  /* 0x0000001a1300720b */ /* 0x040fe40003f64000 */
[----:B------:R-:W-:Y:S02]  /*08b0*/  FSETP.GEU.AND P4, PT, R19, R28, PT ;  /* 0x0000001c1300720b */ /* 0x000fe40003f8e000 */
[----:B----4-:R-:W-:Y:S02]  /*08c0*/  FSETP.NE.AND P2, PT, |R23|, +INF , PT ;  /* 0x7f8000001700780b */ /* 0x010fe40003f45200 */
[----:B------:R-:W-:-:S02]  /*08d0*/  @P1 FSEL R26, R19, R26, P3 ;  /* 0x0000001a131a1208 */ /* 0x000fc40001800000 */
[----:B------:R-:W-:Y:S02]  /*08e0*/  @P1 FSEL R28, R19, R28, !P4 ;  /* 0x0000001c131c1208 */ /* 0x000fe40006000000 */
[C---:B------:R-:W-:Y:S02]  /*08f0*/  FSETP.GT.AND P3, PT, R23.reuse, R26, PT ;  /* 0x0000001a1700720b */ /* 0x040fe40003f64000 */
[----:B------:R-:W-:Y:S02]  /*0900*/  FSETP.GEU.AND P4, PT, R23, R28, PT ;  /* 0x0000001c1700720b */ /* 0x000fe40003f8e000 */
[----:B-----5:R-:W-:-:S03]  /*0910*/  FSETP.NE.AND P1, PT, |R25|, +INF , PT ;  /* 0x7f8000001900780b */ /* 0x020fc60003f25200 */
[C---:B------:R-:W-:Y:S02]  /*0920*/  @P2 FSEL R26, R23.reuse, R26, P3 ;  /* 0x0000001a171a2208 */ /* 0x040fe40001800000 */
[----:B------:R-:W-:Y:S02]  /*0930*/  @P2 FSEL R28, R23, R28, !P4 ;  /* 0x0000001c171c2208 */ /* 0x000fe40006000000 */
[C---:B------:R-:W-:Y:S02]  /*0940*/  FSETP.GT.AND P2, PT, R25.reuse, R26, PT ;  /* 0x0000001a1900720b */ /* 0x040fe40003f44000 */
[----:B------:R-:W-:-:S04]  /*0950*/  FSETP.GEU.AND P3, PT, R25, R28, PT ;  /* 0x0000001c1900720b */ /* 0x000fc80003f6e000 */
[C---:B------:R-:W-:Y:S02]  /*0960*/  @P1 FSEL R26, R25.reuse, R26, P2 ;  /* 0x0000001a191a1208 */ /* 0x040fe40001000000 */
[----:B------:R-:W-:Y:S02]  /*0970*/  @P1 FSEL R28, R25, R28, !P3 ;  /* 0x0000001c191c1208 */ /* 0x000fe40005800000 */
[----:B------:R-:W-:-:S13]  /*0980*/  ISETP.NE.AND P1, PT, R0, RZ, PT ;  /* 0x000000ff0000720c */ /* 0x000fda0003f25270 */
[----:B------:R-:W-:Y:S05]  /*0990*/  @P1 BRA `(.L_x_66) ;  /* 0xfffffff800f01947 */ /* 0x000fea000383ffff */
.L_x_65:
[----:B------:R-:W-:Y:S05]  /*09a0*/  @!P0 BRA `(.L_x_64) ;  /* 0x0000000400208947 */ /* 0x000fea0003800000 */
[----:B------:R-:W-:-:S05]  /*09b0*/  IMAD.MOV R0, RZ, RZ, -R11 ;  /* 0x000000ffff007224 */ /* 0x000fca00078e0a0b */
[----:B------:R-:W-:-:S04]  /*09c0*/  PRMT R0, R0, 0x7710, RZ ;  /* 0x0000771000007816 */ /* 0x000fc800000000ff */
[----:B------:R-:W-:-:S04]  /*09d0*/  IADD3 R2, PT, PT, R0, UR9, R20 ;  /* 0x0000000900027c10 */ /* 0x000fc8000fffe014 */
[----:B------:R-:W-:-:S04]  /*09e0*/  LOP3.LUT R2, R2, 0x7, RZ, 0xc0, !PT ;  /* 0x0000000702027812 */ /* 0x000fc800078ec0ff */
[C---:B------:R-:W-:Y:S01]  /*09f0*/  LOP3.LUT P0, RZ, R2.reuse, 0x3, RZ, 0xc0, !PT ;  /* 0x0000000302ff7812 */ /* 0x040fe2000780c0ff */
[----:B------:R-:W-:-:S05]  /*0a00*/  VIADD R3, R2, 0xffffffff ;  /* 0xffffffff02037836 */ /* 0x000fca0000000000 */
[----:B------:R-:W-:-:S13]  /*0a10*/  ISETP.GE.U32.AND P1, PT, R3, 0x3, PT ;  /* 0x000000030300780c */ /* 0x000fda0003f26070 */
[----:B------:R-:W-:Y:S05]  /*0a20*/  @!P1 BRA `(.L_x_67) ;  /* 0x0000000000849947 */ /* 0x000fea0003800000 */
[----:B------:R-:W-:-:S04]  /*0a30*/  IMAD R4, R10, R13, R24 ;  /* 0x0000000d0a047224 */ /* 0x000fc800078e0218 */
[----:B------:R-:W-:-:S04]  /*0a40*/  IMAD.WIDE.U32 R8, R4, 0x4, R14 ;  /* 0x0000000404087825 */ /* 0x000fc800078e000e */
[----:B------:R-:W-:Y:S02]  /*0a50*/  IMAD.IADD R4, R4, 0x1, R13 ;  /* 0x0000000104047824 */ /* 0x000fe400078e020d */
[----:B------:R-:W2:Y:S02]  /*0a60*/  LDG.E.CONSTANT R9, desc[UR10][R8.64] ;  /* 0x0000000a08097981 */ /* 0x000ea4000c1e9900 */
[----:B------:R-:W-:-:S04]  /*0a70*/  IMAD.WIDE.U32 R2, R4, 0x4, R14 ;  /* 0x0000000404027825 */ /* 0x000fc800078e000e */
[----:B------:R-:W-:Y:S02]  /*0a80*/  IMAD.IADD R6, R4, 0x1, R13 ;  /* 0x0000000104067824 */ /* 0x000fe400078e020d */
[----:B------:R-:W3:Y:S02]  /*0a90*/  LDG.E.CONSTANT R3, desc[UR10][R2.64] ;  /* 0x0000000a02037981 */ /* 0x000ee4000c1e9900 */
[----:B------:R-:W-:-:S04]  /*0aa0*/  IMAD.WIDE.U32 R4, R6, 0x4, R14 ;  /* 0x0000000406047825 */ /* 0x000fc800078e000e */
[----:B------:R-:W-:Y:S02]  /*0ab0*/  IMAD.IADD R7, R6, 0x1, R13 ;  /* 0x0000000106077824 */ /* 0x000fe400078e020d */
[----:B------:R-:W4:Y:S02]  /*0ac0*/  LDG.E.CONSTANT R5, desc[UR10][R4.64] ;  /* 0x0000000a04057981 */ /* 0x000f24000c1e9900 */
[----:B------:R-:W-:-:S06]  /*0ad0*/  IMAD.WIDE.U32 R6, R7, 0x4, R14 ;  /* 0x0000000407067825 */ /* 0x000fcc00078e000e */
[----:B------:R-:W5:Y:S01]  /*0ae0*/  LDG.E.CONSTANT R7, desc[UR10][R6.64] ;  /* 0x0000000a06077981 */ /* 0x000f62000c1e9900 */
[----:B------:R-:W-:Y:S01]  /*0af0*/  VIADD R10, R10, 0x4 ;  /* 0x000000040a0a7836 */ /* 0x000fe20000000000 */
[C---:B--2---:R-:W-:Y:S02]  /*0b00*/  FSETP.NE.AND P3, PT, |R9|.reuse, +INF , PT ;  /* 0x7f8000000900780b */ /* 0x044fe40003f65200 */
[C---:B------:R-:W-:Y:S02]  /*0b10*/  FSETP.GT.AND P2, PT, R9.reuse, R26, PT ;  /* 0x0000001a0900720b */ /* 0x040fe40003f44000 */
[----:B------:R-:W-:Y:S02]  /*0b20*/  FSETP.GEU.AND P4, PT, R9, R28, PT ;  /* 0x0000001c0900720b */ /* 0x000fe40003f8e000 */
[----:B---3--:R-:W-:-:S07]  /*0b30*/  FSETP.NE.AND P1, PT, |R3|, +INF , PT ;  /* 0x7f8000000300780b */ /* 0x008fce0003f25200 */
[C---:B------:R-:W-:Y:S02]  /*0b40*/  @P3 FSEL R26, R9.reuse, R26, P2 ;  /* 0x0000001a091a3208 */ /* 0x040fe40001000000 */
[----:B------:R-:W-:Y:S02]  /*0b50*/  @P3 FSEL R28, R9, R28, !P4 ;  /* 0x0000001c091c3208 */ /* 0x000fe40006000000 */
[----:B----4-:R-:W-:Y:S02]  /*0b60*/  FSETP.NE.AND P2, PT, |R5|, +INF , PT ;  /* 0x7f8000000500780b */ /* 0x010fe40003f45200 */
[C---:B------:R-:W-:Y:S02]  /*0b70*/  FSETP.GT.AND P3, PT, R3.reuse, R26, PT ;  /* 0x0000001a0300720b */ /* 0x040fe40003f64000 */
[C---:B------:R-:W-:Y:S02]  /*0b80*/  FSETP.GEU.AND P4, PT, R3.reuse, R28, PT ;  /* 0x0000001c0300720b */ /* 0x040fe40003f8e000 */
[----:B------:R-:W-:-:S02]  /*0b90*/  @P1 FSEL R26, R3, R26, P3 ;  /* 0x0000001a031a1208 */ /* 0x000fc40001800000 */
[----:B------:R-:W-:Y:S02]  /*0ba0*/  @P1 FSEL R28, R3, R28, !P4 ;  /* 0x0000001c031c1208 */ /* 0x000fe40006000000 */
[----:B-----5:R-:W-:Y:S02]  /*0bb0*/  FSETP.NE.AND P1, PT, |R7|, +INF , PT ;  /* 0x7f8000000700780b */ /* 0x020fe40003f25200 */
[C---:B------:R-:W-:Y:S02]  /*0bc0*/  FSETP.GT.AND P3, PT, R5.reuse, R26, PT ;  /* 0x0000001a0500720b */ /* 0x040fe40003f64000 */
[C---:B------:R-:W-:Y:S02]  /*0bd0*/  FSETP.GEU.AND P4, PT, R5.reuse, R28, PT ;  /* 0x0000001c0500720b */ /* 0x040fe40003f8e000 */
[C---:B------:R-:W-:Y:S02]  /*0be0*/  @P2 FSEL R26, R5.reuse, R26, P3 ;  /* 0x0000001a051a2208 */ /* 0x040fe40001800000 */
[----:B------:R-:W-:-:S02]  /*0bf0*/  @P2 FSEL R28, R5, R28, !P4 ;  /* 0x0000001c051c2208 */ /* 0x000fc40006000000 */
[C---:B------:R-:W-:Y:S02]  /*0c00*/  FSETP.GT.AND P2, PT, R7.reuse, R26, PT ;  /* 0x0000001a0700720b */ /* 0x040fe40003f44000 */
[C---:B------:R-:W-:Y:S02]  /*0c10*/  FSETP.GEU.AND P3, PT, R7.reuse, R28, PT ;  /* 0x0000001c0700720b */ /* 0x040fe40003f6e000 */
[C---:B------:R-:W-:Y:S02]  /*0c20*/  @P1 FSEL R26, R7.reuse, R26, P2 ;  /* 0x0000001a071a1208 */ /* 0x040fe40001000000 */
[----:B------:R-:W-:-:S09]  /*0c30*/  @P1 FSEL R28, R7, R28, !P3 ;  /* 0x0000001c071c1208 */ /* 0x000fd20005800000 */
.L_x_67:
[----:B------:R-:W-:Y:S05]  /*0c40*/  @!P0 BRA `(.L_x_64) ;  /* 0x0000000000788947 */ /* 0x000fea0003800000 */
[----:B------:R-:W-:-:S04]  /*0c50*/  IADD3 R0, PT, PT, R0, UR9, R21 ;  /* 0x0000000900007c10 */ /* 0x000fc8000fffe015 */
[C---:B------:R-:W-:Y:S02]  /*0c60*/  LOP3.LUT R2, R0.reuse, 0x3, RZ, 0xc0, !PT ;  /* 0x0000000300027812 */ /* 0x040fe400078ec0ff */
[----:B------:R-:W-:Y:S02]  /*0c70*/  LOP3.LUT R0, R0, 0x1, RZ, 0xc0, !PT ;  /* 0x0000000100007812 */ /* 0x000fe400078ec0ff */
[----:B------:R-:W-:Y:S02]  /*0c80*/  ISETP.NE.AND P1, PT, R2, 0x1, PT ;  /* 0x000000010200780c */ /* 0x000fe40003f25270 */
[----:B------:R-:W-:-:S11]  /*0c90*/  ISETP.NE.U32.AND P0, PT, R0, 0x1, PT ;  /* 0x000000010000780c */ /* 0x000fd60003f05070 */
[----:B------:R-:W-:-:S04]  /*0ca0*/  @P1 IMAD R4, R10, R13, R24 ;  /* 0x0000000d0a041224 */ /* 0x000fc800078e0218 */
[----:B------:R-:W-:-:S04]  /*0cb0*/  @P1 IMAD.WIDE.U32 R2, R4, 0x4, R14 ;  /* 0x0000000404021825 */ /* 0x000fc800078e000e */
[----:B------:R-:W-:Y:S02]  /*0cc0*/  @P1 IMAD.IADD R5, R4, 0x1, R13 ;  /* 0x0000000104051824 */ /* 0x000fe400078e020d */
[----:B------:R-:W2:Y:S01]  /*0cd0*/  @P1 LDG.E.CONSTANT R3, desc[UR10][R2.64] ;  /* 0x0000000a02031981 */ /* 0x000ea2000c1e9900 */
[----:B------:R-:W-:Y:S02]  /*0ce0*/  @P1 VIADD R10, R10, 0x2 ;  /* 0x000000020a0a1836 */ /* 0x000fe40000000000 */
[----:B------:R-:W-:-:S04]  /*0cf0*/  @P1 IMAD.WIDE.U32 R4, R5, 0x4, R14 ;  /* 0x0000000405041825 */ /* 0x000fc800078e000e */
[----:B------:R-:W-:Y:S02]  /*0d00*/  @!P0 IMAD R13, R10, R13, R24 ;  /* 0x0000000d0a0d8224 */ /* 0x000fe400078e0218 */
[----:B------:R-:W3:Y:S02]  /*0d10*/  @P1 LDG.E.CONSTANT R5, desc[UR10][R4.64] ;  /* 0x0000000a04051981 */ /* 0x000ee4000c1e9900 */
[----:B------:R-:W-:-:S06]  /*0d20*/  @!P0 IMAD.WIDE.U32 R14, R13, 0x4, R14 ;  /* 0x000000040d0e8825 */ /* 0x000fcc00078e000e */
[----:B------:R-:W4:Y:S01]  /*0d30*/  @!P0 LDG.E.CONSTANT R15, desc[UR10][R14.64] ;  /* 0x0000000a0e0f8981 */ /* 0x000f22000c1e9900 */
[C---:B--2---:R-:W-:Y:S02]  /*0d40*/  FSETP.NE.AND P5, PT, |R3|.reuse, +INF , P1 ;  /* 0x7f8000000300780b */ /* 0x044fe40000fa5200 */
[C---:B------:R-:W-:Y:S02]  /*0d50*/  @P1 FSETP.GT.AND P3, PT, R3.reuse, R26, PT ;  /* 0x0000001a0300120b */ /* 0x040fe40003f64000 */
[----:B------:R-:W-:Y:S02]  /*0d60*/  @P1 FSETP.GEU.AND P4, PT, R3, R28, PT ;  /* 0x0000001c0300120b */ /* 0x000fe40003f8e000 */
[----:B---3--:R-:W-:-:S07]  /*0d70*/  FSETP.NE.AND P2, PT, |R5|, +INF , P1 ;  /* 0x7f8000000500780b */ /* 0x008fce0000f45200 */
[C---:B------:R-:W-:Y:S02]  /*0d80*/  @P5 FSEL R26, R3.reuse, R26, P3 ;  /* 0x0000001a031a5208 */ /* 0x040fe40001800000 */
[----:B------:R-:W-:Y:S02]  /*0d90*/  @P5 FSEL R28, R3, R28, !P4 ;  /* 0x0000001c031c5208 */ /* 0x000fe40006000000 */
[----:B----4-:R-:W-:Y:S02]  /*0da0*/  FSETP.NE.AND P3, PT, |R15|, +INF , !P0 ;  /* 0x7f8000000f00780b */ /* 0x010fe40004765200 */
[C---:B------:R-:W-:Y:S02]  /*0db0*/  @P1 FSETP.GT.AND P4, PT, R5.reuse, R26, PT ;  /* 0x0000001a0500120b */ /* 0x040fe40003f84000 */
[C---:B------:R-:W-:Y:S02]  /*0dc0*/  @P1 FSETP.GEU.AND P5, PT, R5.reuse, R28, PT ;  /* 0x0000001c0500120b */ /* 0x040fe40003fae000 */
[----:B------:R-:W-:-:S02]  /*0dd0*/  @P2 FSEL R26, R5, R26, P4 ;  /* 0x0000001a051a2208 */ /* 0x000fc40002000000 */
[----:B------:R-:W-:Y:S02]  /*0de0*/  @P2 FSEL R28, R5, R28, !P5 ;  /* 0x0000001c051c2208 */ /* 0x000fe40006800000 */
[C---:B------:R-:W-:Y:S02]  /*0df0*/  @!P0 FSETP.GT.AND P1, PT, R15.reuse, R26, PT ;  /* 0x0000001a0f00820b */ /* 0x040fe40003f24000 */
[C---:B------:R-:W-:Y:S02]  /*0e00*/  @!P0 FSETP.GEU.AND P2, PT, R15.reuse, R28, PT ;  /* 0x0000001c0f00820b */ /* 0x040fe40003f4e000 */
[C---:B------:R-:W-:Y:S02]  /*0e10*/  @P3 FSEL R26, R15.reuse, R26, P1 ;  /* 0x0000001a0f1a3208 */ /* 0x040fe40000800000 */
[----:B------:R-:W-:-:S09]  /*0e20*/  @P3 FSEL R28, R15, R28, !P2 ;  /* 0x0000001c0f1c3208 */ /* 0x000fd20005000000 */
.L_x_64:
[----:B------:R-:W-:Y:S01]  /*0e30*/  FSETP.NEU.AND P0, PT, R26, R28, PT ;  /* 0x0000001c1a00720b */ /* 0x000fe20003f0d000 */
[----:B------:R-:W-:-:S12]  /*0e40*/  IMAD.MOV.U32 R0, RZ, RZ, RZ ;  /* 0x000000ffff007224 */ /* 0x000fd800078e00ff */
[----:B------:R-:W-:Y:S05]  /*0e50*/  @!P0 BRA `(.L_x_68) ;  /* 0x0000000000488947 */ /* 0x000fea0003800000 */
[----:B------:R-:W-:Y:S01]  /*0e60*/  FADD R6, R26, -R28 ;  /* 0x8000001c1a067221 */ /* 0x000fe20000000000 */
[----:B------:R-:W-:-:S03]  /*0e70*/  IMAD.U32 R3, RZ, RZ, UR7 ;  /* 0x00000007ff037e24 */ /* 0x000fc6000f8e00ff */
[----:B------:R-:W0:Y:S01]  /*0e80*/  MUFU.RCP R0, R6 ;  /* 0x0000000600007308 */ /* 0x000e220000001000 */
[----:B------:R-:W-:Y:S01]  /*0e90*/  FADD R3, R3, UR7 ;  /* 0x0000000703037e21 */ /* 0x000fe20008000000 */
[----:B------:R-:W-:-:S03]  /*0ea0*/  FSETP.NEU.AND P2, PT, R6, RZ, PT ;  /* 0x000000ff0600720b */ /* 0x000fc60003f4d000 */
        /* <DEDUP_REMOVED lines=10> */
[----:B------:R-:W-:-:S07]  /*0f50*/  MOV R2, 0xf70 ;  /* 0x00000f7000027802 */ /* 0x000fce0000000f00 */
[----:B------:R-:W-:Y:S05]  /*0f60*/  CALL.REL.NOINC `($__internal_2_$__cuda_sm3x_div_rn_noftz_f32_slowpath) ;  /* 0x0000000000647944 */ /* 0x000fea0003c00000 */
.L_x_69:
[----:B------:R-:W-:-:S07]  /*0f70*/  FSEL R0, R0, RZ, P2 ;  /* 0x000000ff00007208 */ /* 0x000fce0001000000 */
.L_x_68:
[----:B------:R-:W0:Y:S01]  /*0f80*/  LDC R2, c[0x0][0x398] ;  /* 0x0000e600ff027b82 */ /* 0x000e220000000800 */
[----:B------:R-:W0:Y:S01]  /*0f90*/  LDCU UR5, c[0x0][0x394] ;  /* 0x00007280ff0577ac */ /* 0x000e220008000800 */
[----:B------:R-:W-:Y:S02]  /*0fa0*/  IMAD.U32 R3, RZ, RZ, UR6 ;  /* 0x00000006ff037e24 */ /* 0x000fe4000f8e00ff */
[----:B------:R-:W-:-:S03]  /*0fb0*/  IMAD.U32 R4, RZ, RZ, UR6 ;  /* 0x00000006ff047e24 */ /* 0x000fc6000f8e00ff */
[----:B------:R-:W-:Y:S01]  /*0fc0*/  FSETP.NE.AND P0, PT, |R3|, +INF , PT ;  /* 0x7f8000000300780b */ /* 0x000fe20003f05200 */
[----:B0-----:R-:W-:-:S04]  /*0fd0*/  FADD R3, -R2, UR5 ;  /* 0x0000000502037e21 */ /* 0x001fc80008000100 */
[----:B------:R-:W-:Y:S01]  /*0fe0*/  FFMA R0, R3, R0, R2 ;  /* 0x0000000003007223 */ /* 0x000fe20000000002 */
[----:B------:R-:W-:-:S03]  /*0ff0*/  FADD R3, -R4, UR7 ;  /* 0x0000000704037e21 */ /* 0x000fc60008000100 */
[----:B------:R-:W-:-:S04]  /*1000*/  FMUL R0, R0, R0 ;  /* 0x0000000000007220 */ /* 0x000fc80000400000 */
[----:B------:R-:W-:-:S05]  /*1010*/  @P0 FFMA R0, R0, R3, UR6 ;  /* 0x0000000600000e23 */ /* 0x000fca0008000003 */
[----:B------:R-:W-:-:S13]  /*1020*/  @P0 R2UR UR7, R0 ;  /* 0x00000000000702ca */ /* 0x000fda00000e0000 */
[----:B------:R-:W-:Y:S01]  /*1030*/  IMAD.U32 R5, RZ, RZ, UR7 ;  /* 0x00000007ff057e24 */ /* 0x000fe2000f8e00ff */
[----:B------:R-:W-:-:S06]  /*1040*/  UMOV UR6, UR7 ;  /* 0x0000000700067c82 */ /* 0x000fcc0008000000 */
.L_x_63:
[----:B------:R-:W0:Y:S01]  /*1050*/  LDC.64 R2, c[0x0][0x3a8] ;  /* 0x0000ea00ff027b82 */ /* 0x000e220000000a00 */
[----:B------:R-:W1:Y:S01]  /*1060*/  LDCU UR5, c[0x0][0x3a0] ;  /* 0x00007400ff0577ac */ /* 0x000e620008000800 */
[----:B------:R-:W-:Y:S02]  /*1070*/  VIADD R20, R20, 0x1 ;  /* 0x0000000114147836 */ /* 0x000fe40000000000 */
[----:B------:R-:W-:Y:S01]  /*1080*/  VIADD R21, R21, 0x1 ;  /* 0x0000000115157836 */ /* 0x000fe20000000000 */
[----:B------:R-:W-:Y:S02]  /*1090*/  UIADD3 UR4, UPT, UPT, UR4, 0x1, URZ ;  /* 0x0000000104047890 */ /* 0x000fe4000fffe0ff */
[----:B-1----:R-:W-:-:S03]  /*10a0*/  UISETP.NE.AND UP0, UPT, UR8, UR5, UPT ;  /* 0x000000050800728c */ /* 0x002fc6000bf05270 */
[----:B------:R-:W-:Y:S01]  /*10b0*/  UMOV UR5, UR8 ;  /* 0x0000000800057c82 */ /* 0x000fe20008000000 */
[----:B0-----:R-:W-:-:S05]  /*10c0*/  IMAD.WIDE R12, R12, 0x4, R2 ;  /* 0x000000040c0c7825 */ /* 0x001fca00078e0202 */
[----:B------:R0:W-:Y:S01]  /*10d0*/  STG.E desc[UR10][R12.64], R5 ;  /* 0x000000050c007986 */ /* 0x0001e2000c10190a */
[----:B------:R-:W-:Y:S05]  /*10e0*/  BRA.U UP0, `(.L_x_70) ;  /* 0xfffffff100607547 */ /* 0x000fea000b83ffff */
[----:B------:R-:W-:Y:S05]  /*10f0*/  EXIT ;  /* 0x000000000000794d */ /* 0x000fea0003800000 */
        .weak           $__internal_2_$__cuda_sm3x_div_rn_noftz_f32_slowpath
        .type           $__internal_2_$__cuda_sm3x_div_rn_noftz_f32_slowpath,@function
        .size           $__internal_2_$__cuda_sm3x_div_rn_noftz_f32_slowpath,(.L_x_102 - $__internal_2_$__cuda_sm3x_div_rn_noftz_f32_slowpath)
$__internal_2_$__cuda_sm3x_div_rn_noftz_f32_slowpath:
        /* <DEDUP_REMOVED lines=10> */
[----:B------:R-:W-:Y:S01]  /*11a0*/  FSETP.GTU.FTZ.AND P0, PT, |R3|, +INF , PT ;  /* 0x7f8000000300780b */ /* 0x000fe20003f1c200 */
[----:B------:R-:W-:Y:S01]  /*11b0*/  IMAD.MOV.U32 R0, RZ, RZ, R6 ;  /* 0x000000ffff007224 */ /* 0x000fe200078e0006 */
        /* <DEDUP_REMOVED lines=22> */
.L_x_71:
[----:B------:R-:W-:-:S05]  /*1320*/  LEA R7, R5, 0xc0800000, 0x17 ;  /* 0xc080000005077811 */ /* 0x000fca00078eb8ff */
[----:B------:R-:W-:Y:S02]  /*1330*/  IMAD.IADD R7, R6, 0x1, -R7 ;  /* 0x0000000106077824 */ /* 0x000fe400078e0a07 */
[----:B------:R-:W-:Y:S02]  /*1340*/  VIADD R6, R10, 0xffffff81 ;  /* 0xffffff810a067836 */ /* 0x000fe40000000000 */
[----:B------:R-:W0:Y:S01]  /*1350*/  MUFU.RCP R8, R7 ;  /* 0x0000000700087308 */ /* 0x000e220000001000 */
[----:B------:R-:W-:Y:S01]  /*1360*/  FADD.FTZ R9, -R7, -RZ ;  /* 0x800000ff07097221 */ /* 0x000fe20000010100 */
[C---:B------:R-:W-:Y:S01]  /*1370*/  IMAD R0, R6.reuse, -0x800000, R3 ;  /* 0xff80000006007824 */ /* 0x040fe200078e0203 */
[----:B------:R-:W-:-:S05]  /*1380*/  IADD3 R5, PT, PT, R6, 0x7f, -R5 ;  /* 0x0000007f06057810 */ /* 0x000fca0007ffe805 */
        /* <DEDUP_REMOVED lines=21> */
[CCC-:B------:R-:W-:Y:S01]  /*14e0*/  FFMA.RZ R3, R10.reuse, R8.reuse, R11.reuse ;  /* 0x000000080a037223 */ /* 0x1c0fe2000000c00b */
[C---:B------:R-:W-:Y:S02]  /*14f0*/  VIADD R6, R7.reuse, 0x20 ;  /* 0x0000002007067836 */ /* 0x040fe40000000000 */
[CCC-:B------:R-:W-:Y:S01]  /*1500*/  FFMA.RM R4, R10.reuse, R8.reuse, R11.reuse ;  /* 0x000000080a047223 */ /* 0x1c0fe2000000400b */
[----:B------:R-:W-:Y:S02]  /*1510*/  ISETP.NE.AND P3, PT, R7, RZ, PT ;  /* 0x000000ff0700720c */ /* 0x000fe40003f65270 */
[----:B------:R-:W-:Y:S01]  /*1520*/  LOP3.LUT R5, R3, 0x7fffff, RZ, 0xc0, !PT ;  /* 0x007fffff03057812 */ /* 0x000fe200078ec0ff */
[----:B------:R-:W-:Y:S01]  /*1530*/  FFMA.RP R3, R10, R8, R11 ;  /* 0x000000080a037223 */ /* 0x000fe2000000800b */
[----:B------:R-:W-:Y:S01]  /*1540*/  ISETP.NE.AND P1, PT, R7, RZ, PT ;  /* 0x000000ff0700720c */ /* 0x000fe20003f25270 */
[----:B------:R-:W-:Y:S01]  /*1550*/  IMAD.MOV R7, RZ, RZ, -R7 ;  /* 0x000000ffff077224 */ /* 0x000fe200078e0a07 */
        /* <DEDUP_REMOVED lines=14> */
.L_x_77:
[----:B------:R-:W-:-:S04]  /*1640*/  LOP3.LUT R0, R0, 0x80000000, RZ, 0xc0, !PT ;  /* 0x8000000000007812 */ /* 0x000fc800078ec0ff */
[----:B------:R-:W-:Y:S01]  /*1650*/  LOP3.LUT R0, R0, 0x7f800000, RZ, 0xfc, !PT ;  /* 0x7f80000000007812 */ /* 0x000fe200078efcff */
[----:B------:R-:W-:Y:S06]  /*1660*/  BRA `(.L_x_78) ;  /* 0x0000000000287947 */ /* 0x000fec0003800000 */
.L_x_76:
[----:B------:R-:W-:Y:S01]  /*1670*/  IMAD R0, R5, 0x800000, R0 ;  /* 0x0080000005007824 */ /* 0x000fe200078e0200 */
[----:B------:R-:W-:Y:S06]  /*1680*/  BRA `(.L_x_78) ;  /* 0x0000000000207947 */ /* 0x000fec0003800000 */
.L_x_75:
[----:B------:R-:W-:-:S04]  /*1690*/  LOP3.LUT R0, R6, 0x80000000, R3, 0x48, !PT ;  /* 0x8000000006007812 */ /* 0x000fc800078e4803 */
[----:B------:R-:W-:Y:S01]  /*16a0*/  LOP3.LUT R0, R0, 0x7f800000, RZ, 0xfc, !PT ;  /* 0x7f80000000007812 */ /* 0x000fe200078efcff */
[----:B------:R-:W-:Y:S06]  /*16b0*/  BRA `(.L_x_78) ;  /* 0x0000000000147947 */ /* 0x000fec0003800000 */
.L_x_74:
[----:B------:R-:W-:Y:S01]  /*16c0*/  LOP3.LUT R0, R6, 0x80000000, R3, 0x48, !PT ;  /* 0x8000000006007812 */ /* 0x000fe200078e4803 */
[----:B------:R-:W-:Y:S06]  /*16d0*/  BRA `(.L_x_78) ;  /* 0x00000000000c7947 */ /* 0x000fec0003800000 */
.L_x_73:
[----:B------:R-:W0:Y:S01]  /*16e0*/  MUFU.RSQ R0, -QNAN ;  /* 0xffc0000000007908 */ /* 0x000e220000001400 */
[----:B------:R-:W-:Y:S05]  /*16f0*/  BRA `(.L_x_78) ;  /* 0x0000000000047947 */ /* 0x000fea0003800000 */
.L_x_72:
[----:B------:R-:W-:-:S07]  /*1700*/  FADD.FTZ R0, R3, R0 ;  /* 0x0000000003007221 */ /* 0x000fce0000010000 */
.L_x_78:
[----:B------:R-:W-:-:S04]  /*1710*/  IMAD.MOV.U32 R3, RZ, RZ, 0x0 ;  /* 0x00000000ff037424 */ /* 0x000fc800078e00ff */
[----:B0-----:R-:W-:Y:S05]  /*1720*/  RET.REL.NODEC R2 `(sama_many_series_one_param_f32) ;  /* 0xffffffe802347950 */ /* 0x001fea0003c3ffff */
.L_x_79:
        /* <DEDUP_REMOVED lines=13> */
.L_x_102:


//--------------------- .text.sama_batch_f32      --------------------------
	.section	.text.sama_batch_f32,"ax",@progbits
	.align	128
        .global         sama_batch_f32
        .type           sama_batch_f32,@function
        .size           sama_batch_f32,(.L_x_103 - sama_batch_f32)
        .other          sama_batch_f32,@"STO_CUDA_ENTRY STV_DEFAULT"
sama_batch_f32:
.text.sama_batch_f32:
        /* <DEDUP_REMOVED lines=31> */
.L_x_82:
[--C-:B--2---:R-:W-:Y:S02]  /*01f0*/  IMAD R3, R18, R6, R7.reuse ;  /* 0x0000000612037224 */ /* 0x104fe400078e0207 */
[----:B0-----:R-:W-:Y:S02]  /*0200*/  IMAD.IADD R7, R0, 0x1, R7 ;  /* 0x0000000100077824 */ /* 0x001fe400078e0207 */
[----:B-1----:R-:W-:-:S03]  /*0210*/  IMAD.WIDE R2, R3, 0x4, R4 ;  /* 0x0000000403027825 */ /* 0x002fc600078e0204 */
[----:B------:R-:W-:Y:S02]  /*0220*/  ISETP.GE.AND P0, PT, R7, R6, PT ;  /* 0x000000060700720c */ /* 0x000fe40003f06270 */
[----:B------:R2:W-:Y:S11]  /*0230*/  STG.E desc[UR4][R2.64], R9 ;  /* 0x0000000902007986 */ /* 0x0005f6000c101904 */
[----:B------:R-:W-:Y:S05]  /*0240*/  @!P0 BRA `(.L_x_82) ;  /* 0xfffffffc00e88947 */ /* 0x000fea000383ffff */
.L_x_81:
[----:B------:R-:W-:Y:S05]  /*0250*/  BSYNC.RECONVERGENT B0 ;  /* 0x0000000000007941 */ /* 0x000fea0003800200 */
.L_x_80:
[----:B------:R-:W-:Y:S06]  /*0260*/  BAR.SYNC.DEFER_BLOCKING 0x0 ;  /* 0x0000000000007b1d */ /* 0x000fec0000010000 */
[----:B------:R-:W-:Y:S05]  /*0270*/  @P1 EXIT ;  /* 0x000000000000194d */ /* 0x000fea0003800000 */
[----:B-----5:R-:W-:Y:S01]  /*0280*/  FADD R14, R14, -R17 ;  /* 0x800000110e0e7221 */ /* 0x020fe20000000000 */
[C---:B------:R-:W-:Y:S01]  /*0290*/  VIADD R13, R15.reuse, 0x1 ;  /* 0x000000010f0d7836 */ /* 0x040fe20000000000 */
[----:B--2---:R-:W-:Y:S01]  /*02a0*/  PRMT R9, RZ, 0x7610, R9 ;  /* 0x00007610ff097816 */ /* 0x004fe20000000009 */
[----:B------:R-:W-:Y:S01]  /*02b0*/  IMAD.IADD R11, R15, 0x1, -R16 ;  /* 0x000000010f0b7824 */ /* 0x000fe200078e0a10 */
[----:B------:R-:W-:Y:S01]  /*02c0*/  PRMT R8, RZ, 0x7610, R8 ;  /* 0x00007610ff087816 */ /* 0x000fe20000000008 */
[----:B------:R-:W-:Y:S02]  /*02d0*/  IMAD.MOV.U32 R12, RZ, RZ, 0x7fc00000 ;  /* 0x7fc00000ff0c7424 */ /* 0x000fe400078e00ff */
[----:B------:R-:W-:-:S07]  /*02e0*/  IMAD.MOV.U32 R10, RZ, RZ, RZ ;  /* 0x000000ffff0a7224 */ /* 0x000fce00078e00ff */
.L_x_90:
[----:B0-----:R-:W0:Y:S02]  /*02f0*/  LDC.64 R2, c[0x0][0x380] ;  /* 0x0000e000ff027b82 */ /* 0x001e240000000a00 */
[----:B0-----:R-:W-:-:S05]  /*0300*/  IMAD.WIDE R4, R15, 0x4, R2 ;  /* 0x000000040f047825 */ /* 0x001fca00078e0202 */
[----:B------:R-:W2:Y:S01]  /*0310*/  LDG.E.CONSTANT R7, desc[UR4][R4.64] ;  /* 0x0000000404077981 */ /* 0x000ea2000c1e9900 */
[----:B------:R-:W-:Y:S02]  /*0320*/  IMAD.IADD R6, R13, 0x1, R10 ;  /* 0x000000010d067824 */ /* 0x000fe400078e020a */
[----:B------:R-:W-:Y:S01]  /*0330*/  IMAD.MOV.U32 R19, RZ, RZ, 0x7fc00000 ;  /* 0x7fc00000ff137424 */ /* 0x000fe200078e00ff */
[----:B--2---:R-:W-:-:S13]  /*0340*/  FSETP.NE.AND P0, PT, |R7|, +INF , PT ;  /* 0x7f8000000700780b */ /* 0x004fda0003f05200 */
[----:B------:R-:W-:Y:S05]  /*0350*/  @!P0 BRA `(.L_x_83) ;  /* 0x00000008008c8947 */ /* 0x000fea0003800000 */
[----:B------:R-:W-:Y:S01]  /*0360*/  VIADDMNMX R19, R15, -R16, RZ, !PT ;  /* 0x800000100f137246 */ /* 0x000fe200078001ff */
[----:B------:R-:W-:Y:S02]  /*0370*/  IMAD.MOV.U32 R21, RZ, RZ, 0x7f800000 ;  /* 0x7f800000ff157424 */ /* 0x000fe400078e00ff */
[----:B------:R-:W-:Y:S01]  /*0380*/  IMAD.MOV.U32 R0, RZ, RZ, -0x800000 ;  /* 0xff800000ff007424 */ /* 0x000fe200078e00ff */
[----:B------:R-:W-:-:S13]  /*0390*/  ISETP.GT.AND P0, PT, R19, R15, PT ;  /* 0x0000000f1300720c */ /* 0x000fda0003f04270 */
[----:B------:R-:W-:Y:S05]  /*03a0*/  @P0 BRA `(.L_x_84) ;  /* 0x00000008000c0947 */ /* 0x000fea0003800000 */
[----:B------:R-:W-:Y:S01]  /*03b0*/  VIADDMNMX R20, R11, R10, RZ, !PT ;  /* 0x0000000a0b147246 */ /* 0x000fe200078001ff */
[----:B------:R-:W-:-:S04]  /*03c0*/  IMAD.MOV.U32 R21, RZ, RZ, 0x7f800000 ;  /* 0x7f800000ff157424 */ /* 0x000fc800078e00ff */
[--C-:B------:R-:W-:Y:S02]  /*03d0*/  IMAD.IADD R0, R15, 0x1, -R20.reuse ;  /* 0x000000010f007824 */ /* 0x100fe400078e0a14 */
[----:B------:R-:W-:-:S03]  /*03e0*/  IMAD.IADD R22, R6, 0x1, -R20 ;  /* 0x0000000106167824 */ /* 0x000fc600078e0a14 */
[----:B------:R-:W-:Y:S01]  /*03f0*/  ISETP.GE.U32.AND P1, PT, R0, 0x7, PT ;  /* 0x000000070000780c */ /* 0x000fe20003f26070 */
[----:B------:R-:W-:Y:S01]  /*0400*/  IMAD.MOV.U32 R0, RZ, RZ, -0x800000 ;  /* 0xff800000ff007424 */ /* 0x000fe200078e00ff */
[----:B------:R-:W-:-:S11]  /*0410*/  LOP3.LUT P0, RZ, R22, 0x7, RZ, 0xc0, !PT ;  /* 0x0000000716ff7812 */ /* 0x000fd6000780c0ff */
[----:B------:R-:W-:Y:S05]  /*0420*/  @!P1 BRA `(.L_x_85) ;  /* 0x0000000000f49947 */ /* 0x000fea0003800000 */
[----:B------:R-:W-:Y:S01]  /*0430*/  IMAD.WIDE.U32 R4, R19, 0x4, R2 ;  /* 0x0000000413047825 */ /* 0x000fe200078e0002 */
[----:B------:R-:W-:-:S03]  /*0440*/  LOP3.LUT R22, R22, 0xfffffff8, RZ, 0xc0, !PT ;  /* 0xfffffff816167812 */ /* 0x000fc600078ec0ff */
[----:B------:R-:W-:Y:S01]  /*0450*/  IMAD.MOV.U32 R0, RZ, RZ, -0x800000 ;  /* 0xff800000ff007424 */ /* 0x000fe200078e00ff */
[----:B------:R-:W-:Y:S01]  /*0460*/  IADD3 R4, P1, PT, R4, 0x10, RZ ;  /* 0x0000001004047810 */ /* 0x000fe20007f3e0ff */
[----:B------:R-:W-:Y:S02]  /*0470*/  IMAD.MOV.U32 R21, RZ, RZ, 0x7f800000 ;  /* 0x7f800000ff157424 */ /* 0x000fe400078e00ff */
[----:B------:R-:W-:Y:S02]  /*0480*/  IMAD.MOV R22, RZ, RZ, -R22 ;  /* 0x000000ffff167224 */ /* 0x000fe400078e0a16 */
[----:B------:R-:W-:-:S08]  /*0490*/  IMAD.X R5, RZ, RZ, R5, P1 ;  /* 0x000000ffff057224 */ /* 0x000fd000008e0605 */
.L_x_86:
[----:B------:R-:W2:Y:S04]  /*04a0*/  LDG.E.CONSTANT R25, desc[UR4][R4.64+-0x10] ;  /* 0xfffff00404197981 */ /* 0x000ea8000c1e9900 */
[----:B------:R-:W3:Y:S04]  /*04b0*/  LDG.E.CONSTANT R26, desc[UR4][R4.64+-0xc] ;  /* 0xfffff404041a7981 */ /* 0x000ee8000c1e9900 */
[----:B------:R-:W4:Y:S04]  /*04c0*/  LDG.E.CONSTANT R24, desc[UR4][R4.64+-0x8] ;  /* 0xfffff80404187981 */ /* 0x000f28000c1e9900 */
[----:B------:R-:W5:Y:S01]  /*04d0*/  LDG.E.CONSTANT R23, desc[UR4][R4.64+-0x4] ;  /* 0xfffffc0404177981 */ /* 0x000f62000c1e9900 */
[----:B--2---:R-:W-:-:S02]  /*04e0*/  FSETP.NE.AND P3, PT, |R25|, +INF , PT ;  /* 0x7f8000001900780b */ /* 0x004fc40003f65200 */
[C---:B------:R-:W-:Y:S02]  /*04f0*/  FSETP.GT.AND P2, PT, R25.reuse, R0, PT ;  /* 0x000000001900720b */ /* 0x040fe40003f44000 */
[----:B---3--:R-:W-:Y:S02]  /*0500*/  FSETP.NE.AND P1, PT, |R26|, +INF , PT ;  /* 0x7f8000001a00780b */ /* 0x008fe40003f25200 */
[----:B------:R-:W-:-:S07]  /*0510*/  FSETP.GEU.AND P4, PT, R25, R21, PT ;  /* 0x000000151900720b */ /* 0x000fce0003f8e000 */
[C---:B------:R-:W-:Y:S02]  /*0520*/  @P3 FSEL R0, R25.reuse, R0, P2 ;  /* 0x0000000019003208 */ /* 0x040fe40001000000 */
[----:B------:R-:W-:Y:S02]  /*0530*/  @P3 FSEL R21, R25, R21, !P4 ;  /* 0x0000001519153208 */ /* 0x000fe40006000000 */
[----:B------:R-:W2:Y:S01]  /*0540*/  LDG.E.CONSTANT R25, desc[UR4][R4.64] ;  /* 0x0000000404197981 */ /* 0x000ea2000c1e9900 */
[----:B----4-:R-:W-:Y:S02]  /*0550*/  FSETP.NE.AND P2, PT, |R24|, +INF , PT ;  /* 0x7f8000001800780b */ /* 0x010fe40003f45200 */
[CC--:B------:R-:W-:Y:S02]  /*0560*/  FSETP.GT.AND P3, PT, R26.reuse, R0.reuse, PT ;  /* 0x000000001a00720b */ /* 0x0c0fe40003f64000 */
[C---:B------:R-:W-:Y:S02]  /*0570*/  FSETP.GEU.AND P4, PT, R26.reuse, R21, PT ;  /* 0x000000151a00720b */ /* 0x040fe40003f8e000 */
[----:B------:R-:W-:-:S02]  /*0580*/  @P1 FSEL R0, R26, R0, P3 ;  /* 0x000000001a001208 */ /* 0x000fc40001800000 */
[----:B------:R-:W-:Y:S02]  /*0590*/  @P1 FSEL R21, R26, R21, !P4 ;  /* 0x000000151a151208 */ /* 0x000fe40006000000 */
[----:B------:R-:W3:Y:S01]  /*05a0*/  LDG.E.CONSTANT R26, desc[UR4][R4.64+0x4] ;  /* 0x00000404041a7981 */ /* 0x000ee2000c1e9900 */
[CC--:B------:R-:W-:Y:S02]  /*05b0*/  FSETP.GT.AND P3, PT, R24.reuse, R0.reuse, PT ;  /* 0x000000001800720b */ /* 0x0c0fe40003f64000 */
[CC--:B------:R-:W-:Y:S02]  /*05c0*/  FSETP.GEU.AND P4, PT, R24.reuse, R21.reuse, PT ;  /* 0x000000151800720b */ /* 0x0c0fe40003f8e000 */
[C---:B------:R-:W-:Y:S02]  /*05d0*/  @P2 FSEL R0, R24.reuse, R0, P3 ;  /* 0x0000000018002208 */ /* 0x040fe40001800000 */
[----:B------:R-:W-:Y:S02]  /*05e0*/  @P2 FSEL R21, R24, R21, !P4 ;  /* 0x0000001518152208 */ /* 0x000fe40006000000 */
[----:B------:R-:W4:Y:S01]  /*05f0*/  LDG.E.CONSTANT R24, desc[UR4][R4.64+0x8] ;  /* 0x0000080404187981 */ /* 0x000f22000c1e9900 */
[----:B-----5:R-:W-:-:S02]  /*0600*/  FSETP.NE.AND P1, PT, |R23|, +INF , PT ;  /* 0x7f8000001700780b */ /* 0x020fc40003f25200 */
[C---:B------:R-:W-:Y:S02]  /*0610*/  FSETP.GT.AND P2, PT, R23.reuse, R0, PT ;  /* 0x000000001700720b */ /* 0x040fe40003f44000 */
[----:B------:R-:W-:-:S09]  /*0620*/  FSETP.GEU.AND P3, PT, R23, R21, PT ;  /* 0x000000151700720b */ /* 0x000fd20003f6e000 */
[C---:B------:R-:W-:Y:S02]  /*0630*/  @P1 FSEL R0, R23.reuse, R0, P2 ;  /* 0x0000000017001208 */ /* 0x040fe40001000000 */
[----:B------:R-:W-:Y:S02]  /*0640*/  @P1 FSEL R21, R23, R21, !P3 ;  /* 0x0000001517151208 */ /* 0x000fe40005800000 */
[----:B------:R0:W5:Y:S01]  /*0650*/  LDG.E.CONSTANT R23, desc[UR4][R4.64+0xc] ;  /* 0x00000c0404177981 */ /* 0x000162000c1e9900 */
[----:B------:R-:W-:Y:S02]  /*0660*/  VIADD R22, R22, 0x8 ;  /* 0x0000000816167836 */ /* 0x000fe40000000000 */
[----:B------:R-:W-:Y:S01]  /*0670*/  VIADD R19, R19, 0x8 ;  /* 0x0000000813137836 */ /* 0x000fe20000000000 */
[----:B0-----:R-:W-:-:S05]  /*0680*/  IADD3 R4, P5, PT, R4, 0x20, RZ ;  /* 0x0000002004047810 */ /* 0x001fca0007fbe0ff */
[----:B------:R-:W-:Y:S01]  /*0690*/  IMAD.X R5, RZ, RZ, R5, P5 ;  /* 0x000000ffff057224 */ /* 0x000fe200028e0605 */
[C---:B--2---:R-:W-:Y:S02]  /*06a0*/  FSETP.NE.AND P3, PT, |R25|.reuse, +INF , PT ;  /* 0x7f8000001900780b */ /* 0x044fe40003f65200 */
[C---:B------:R-:W-:Y:S02]  /*06b0*/  FSETP.GEU.AND P4, PT, R25.reuse, R21, PT ;  /* 0x000000151900720b */ /* 0x040fe40003f8e000 */
[----:B------:R-:W-:Y:S02]  /*06c0*/  FSETP.GT.AND P2, PT, R25, R0, PT ;  /* 0x000000001900720b */ /* 0x000fe40003f44000 */
[----:B---3--:R-:W-:-:S07]  /*06d0*/  FSETP.NE.AND P1, PT, |R26|, +INF , PT ;  /* 0x7f8000001a00780b */ /* 0x008fce0003f25200 */
[C---:B------:R-:W-:Y:S02]  /*06e0*/  @P3 FSEL R21, R25.reuse, R21, !P4 ;  /* 0x0000001519153208 */ /* 0x040fe40006000000 */
[----:B------:R-:W-:Y:S02]  /*06f0*/  @P3 FSEL R0, R25, R0, P2 ;  /* 0x0000000019003208 */ /* 0x000fe40001000000 */
[-C--:B------:R-:W-:Y:S02]  /*0700*/  FSETP.GEU.AND P4, PT, R26, R21.reuse, PT ;  /* 0x000000151a00720b */ /* 0x080fe40003f8e000 */
[----:B----4-:R-:W-:Y:S02]  /*0710*/  FSETP.NE.AND P2, PT, |R24|, +INF , PT ;  /* 0x7f8000001800780b */ /* 0x010fe40003f45200 */
[C---:B------:R-:W-:Y:S02]  /*0720*/  @P1 FSEL R21, R26.reuse, R21, !P4 ;  /* 0x000000151a151208 */ /* 0x040fe40006000000 */
[----:B------:R-:W-:-:S02]  /*0730*/  FSETP.GT.AND P3, PT, R26, R0, PT ;  /* 0x000000001a00720b */ /* 0x000fc40003f64000 */
[----:B------:R-:W-:Y:S02]  /*0740*/  FSETP.GEU.AND P4, PT, R24, R21, PT ;  /* 0x000000151800720b */ /* 0x000fe40003f8e000 */
[----:B------:R-:W-:-:S05]  /*0750*/  @P1 FSEL R0, R26, R0, P3 ;  /* 0x000000001a001208 */ /* 0x000fca0001800000 */
[----:B------:R-:W-:Y:S02]  /*0760*/  @P2 FSEL R21, R24, R21, !P4 ;  /* 0x0000001518152208 */ /* 0x000fe40006000000 */
[----:B------:R-:W-:Y:S02]  /*0770*/  ISETP.NE.AND P4, PT, R22, RZ, PT ;  /* 0x000000ff1600720c */ /* 0x000fe40003f85270 */
[CC--:B------:R-:W-:Y:S02]  /*0780*/  FSETP.GT.AND P3, PT, R24.reuse, R0.reuse, PT ;  /* 0x000000001800720b */ /* 0x0c0fe40003f64000 */
[C---:B-----5:R-:W-:Y:S02]  /*0790*/  FSETP.NE.AND P1, PT, |R23|.reuse, +INF , PT ;  /* 0x7f8000001700780b */ /* 0x060fe40003f25200 */
[----:B------:R-:W-:Y:S02]  /*07a0*/  @P2 FSEL R0, R24, R0, P3 ;  /* 0x0000000018002208 */ /* 0x000fe40001800000 */
[----:B------:R-:W-:-:S02]  /*07b0*/  FSETP.GEU.AND P3, PT, R23, R21, PT ;  /* 0x000000151700720b */ /* 0x000fc40003f6e000 */
[----:B------:R-:W-:-:S07]  /*07c0*/  FSETP.GT.AND P2, PT, R23, R0, PT ;  /* 0x000000001700720b */ /* 0x000fce0003f44000 */
[C---:B------:R-:W-:Y:S02]  /*07d0*/  @P1 FSEL R0, R23.reuse, R0, P2 ;  /* 0x0000000017001208 */ /* 0x040fe40001000000 */
[----:B------:R-:W-:Y:S01]  /*07e0*/  @P1 FSEL R21, R23, R21, !P3 ;  /* 0x0000001517151208 */ /* 0x000fe20005800000 */
[----:B------:R-:W-:Y:S06]  /*07f0*/  @P4 BRA `(.L_x_86) ;  /* 0xfffffffc00284947 */ /* 0x000fec000383ffff */
.L_x_85:
[----:B------:R-:W-:Y:S05]  /*0800*/  @!P0 BRA `(.L_x_84) ;  /* 0x0000000000f48947 */ /* 0x000fea0003800000 */
[----:B------:R-:W-:-:S05]  /*0810*/  IMAD.MOV R26, RZ, RZ, -R20 ;  /* 0x000000ffff1a7224 */ /* 0x000fca00078e0a14 */
[----:B------:R-:W-:-:S04]  /*0820*/  PRMT R26, R26, 0x7710, RZ ;  /* 0x000077101a1a7816 */ /* 0x000fc800000000ff */
[----:B------:R-:W-:-:S04]  /*0830*/  IADD3 R4, PT, PT, R26, R13, R8 ;  /* 0x0000000d1a047210 */ /* 0x000fc80007ffe008 */
[----:B------:R-:W-:-:S04]  /*0840*/  LOP3.LUT R4, R4, 0x7, RZ, 0xc0, !PT ;  /* 0x0000000704047812 */ /* 0x000fc800078ec0ff */
[C---:B------:R-:W-:Y:S01]  /*0850*/  LOP3.LUT P0, RZ, R4.reuse, 0x3, RZ, 0xc0, !PT ;  /* 0x0000000304ff7812 */ /* 0x040fe2000780c0ff */
[----:B------:R-:W-:-:S05]  /*0860*/  VIADD R5, R4, 0xffffffff ;  /* 0xffffffff04057836 */ /* 0x000fca0000000000 */
[----:B------:R-:W-:-:S13]  /*0870*/  ISETP.GE.U32.AND P1, PT, R5, 0x3, PT ;  /* 0x000000030500780c */ /* 0x000fda0003f26070 */
[----:B------:R-:W-:Y:S05]  /*0880*/  @!P1 BRA `(.L_x_87) ;  /* 0x0000000000689947 */ /* 0x000fea0003800000 */
[----:B------:R-:W-:-:S05]  /*0890*/  IMAD.WIDE.U32 R4, R19, 0x4, R2 ;  /* 0x0000000413047825 */ /* 0x000fca00078e0002 */
[----:B------:R-:W2:Y:S04]  /*08a0*/  LDG.E.CONSTANT R20, desc[UR4][R4.64] ;  /* 0x0000000404147981 */ /* 0x000ea8000c1e9900 */
[----:B------:R-:W3:Y:S04]  /*08b0*/  LDG.E.CONSTANT R22, desc[UR4][R4.64+0x4] ;  /* 0x0000040404167981 */ /* 0x000ee8000c1e9900 */
[----:B------:R-:W4:Y:S04]  /*08c0*/  LDG.E.CONSTANT R23, desc[UR4][R4.64+0x8] ;  /* 0x0000080404177981 */ /* 0x000f28000c1e9900 */
[----:B------:R-:W5:Y:S01]  /*08d0*/  LDG.E.CONSTANT R24, desc[UR4][R4.64+0xc] ;  /* 0x00000c0404187981 */ /* 0x000f62000c1e9900 */
[----:B------:R-:W-:Y:S01]  /*08e0*/  VIADD R19, R19, 0x4 ;  /* 0x0000000413137836 */ /* 0x000fe20000000000 */
[----:B--2---:R-:W-:-:S02]  /*08f0*/  FSETP.NE.AND P3, PT, |R20|, +INF , PT ;  /* 0x7f8000001400780b */ /* 0x004fc40003f65200 */
[----:B------:R-:W-:Y:S02]  /*0900*/  FSETP.GT.AND P2, PT, R20, R0, PT ;  /* 0x000000001400720b */ /* 0x000fe40003f44000 */
[----:B---3--:R-:W-:Y:S02]  /*0910*/  FSETP.NE.AND P1, PT, |R22|, +INF , PT ;  /* 0x7f8000001600780b */ /* 0x008fe40003f25200 */
[----:B------:R-:W-:-:S07]  /*0920*/  FSETP.GEU.AND P4, PT, R20, R21, PT ;  /* 0x000000151400720b */ /* 0x000fce0003f8e000 */
[C---:B------:R-:W-:Y:S02]  /*0930*/  @P3 FSEL R0, R20.reuse, R0, P2 ;  /* 0x0000000014003208 */ /* 0x040fe40001000000 */
[----:B------:R-:W-:Y:S02]  /*0940*/  @P3 FSEL R21, R20, R21, !P4 ;  /* 0x0000001514153208 */ /* 0x000fe40006000000 */
[----:B----4-:R-:W-:Y:S02]  /*0950*/  FSETP.NE.AND P2, PT, |R23|, +INF , PT ;  /* 0x7f8000001700780b */ /* 0x010fe40003f45200 */
[CC--:B------:R-:W-:Y:S02]  /*0960*/  FSETP.GT.AND P3, PT, R22.reuse, R0.reuse, PT ;  /* 0x000000001600720b */ /* 0x0c0fe40003f64000 */
[C---:B------:R-:W-:Y:S02]  /*0970*/  FSETP.GEU.AND P4, PT, R22.reuse, R21, PT ;  /* 0x000000151600720b */ /* 0x040fe40003f8e000 */
[----:B------:R-:W-:-:S02]  /*0980*/  @P1 FSEL R0, R22, R0, P3 ;  /* 0x0000000016001208 */ /* 0x000fc40001800000 */
[----:B------:R-:W-:Y:S02]  /*0990*/  @P1 FSEL R21, R22, R21, !P4 ;  /* 0x0000001516151208 */ /* 0x000fe40006000000 */
[----:B-----5:R-:W-:Y:S02]  /*09a0*/  FSETP.NE.AND P1, PT, |R24|, +INF , PT ;  /* 0x7f8000001800780b */ /* 0x020fe40003f25200 */
[CC--:B------:R-:W-:Y:S02]  /*09b0*/  FSETP.GT.AND P3, PT, R23.reuse, R0.reuse, PT ;  /* 0x000000001700720b */ /* 0x0c0fe40003f64000 */
[CC--:B------:R-:W-:Y:S02]  /*09c0*/  FSETP.GEU.AND P4, PT, R23.reuse, R21.reuse, PT ;  /* 0x000000151700720b */ /* 0x0c0fe40003f8e000 */
[C---:B------:R-:W-:Y:S02]  /*09d0*/  @P2 FSEL R0, R23.reuse, R0, P3 ;  /* 0x0000000017002208 */ /* 0x040fe40001800000 */
[----:B------:R-:W-:-:S02]  /*09e0*/  @P2 FSEL R21, R23, R21, !P4 ;  /* 0x0000001517152208 */ /* 0x000fc40006000000 */
[CC--:B------:R-:W-:Y:S02]  /*09f0*/  FSETP.GT.AND P2, PT, R24.reuse, R0.reuse, PT ;  /* 0x000000001800720b */ /* 0x0c0fe40003f44000 */
[CC--:B------:R-:W-:Y:S02]  /*0a00*/  FSETP.GEU.AND P3, PT, R24.reuse, R21.reuse, PT ;  /* 0x000000151800720b */ /* 0x0c0fe40003f6e000 */
[C---:B------:R-:W-:Y:S02]  /*0a10*/  @P1 FSEL R0, R24.reuse, R0, P2 ;  /* 0x0000000018001208 */ /* 0x040fe40001000000 */
[----:B------:R-:W-:-:S09]  /*0a20*/  @P1 FSEL R21, R24, R21, !P3 ;  /* 0x0000001518151208 */ /* 0x000fd20005800000 */
.L_x_87:
[----:B------:R-:W-:Y:S05]  /*0a30*/  @!P0 BRA `(.L_x_84) ;  /* 0x0000000000688947 */ /* 0x000fea0003800000 */
[----:B------:R-:W-:-:S04]  /*0a40*/  IADD3 R20, PT, PT, R26, R13, R9 ;  /* 0x0000000d1a147210 */ /* 0x000fc80007ffe009 */
[C---:B------:R-:W-:Y:S02]  /*0a50*/  LOP3.LUT R4, R20.reuse, 0x3, RZ, 0xc0, !PT ;  /* 0x0000000314047812 */ /* 0x040fe400078ec0ff */
[----:B------:R-:W-:Y:S02]  /*0a60*/  LOP3.LUT R20, R20, 0x1, RZ, 0xc0, !PT ;  /* 0x0000000114147812 */ /* 0x000fe400078ec0ff */
[----:B------:R-:W-:Y:S02]  /*0a70*/  ISETP.NE.AND P1, PT, R4, 0x1, PT ;  /* 0x000000010400780c */ /* 0x000fe40003f25270 */
[----:B------:R-:W-:-:S11]  /*0a80*/  ISETP.NE.U32.AND P0, PT, R20, 0x1, PT ;  /* 0x000000011400780c */ /* 0x000fd60003f05070 */
[----:B------:R-:W-:-:S05]  /*0a90*/  @P1 IMAD.WIDE.U32 R4, R19, 0x4, R2 ;  /* 0x0000000413041825 */ /* 0x000fca00078e0002 */
[----:B------:R-:W2:Y:S01]  /*0aa0*/  @P1 LDG.E.CONSTANT R22, desc[UR4][R4.64] ;  /* 0x0000000404161981 */ /* 0x000ea2000c1e9900 */
[----:B------:R-:W-:-:S03]  /*0ab0*/  @P1 VIADD R19, R19, 0x2 ;  /* 0x0000000213131836 */ /* 0x000fc60000000000 */
[----:B------:R-:W3:Y:S01]  /*0ac0*/  @P1 LDG.E.CONSTANT R20, desc[UR4][R4.64+0x4] ;  /* 0x0000040404141981 */ /* 0x000ee2000c1e9900 */
[----:B------:R-:W-:-:S06]  /*0ad0*/  @!P0 IMAD.WIDE.U32 R2, R19, 0x4, R2 ;  /* 0x0000000413028825 */ /* 0x000fcc00078e0002 */
[----:B------:R-:W4:Y:S01]  /*0ae0*/  @!P0 LDG.E.CONSTANT R2, desc[UR4][R2.64] ;  /* 0x0000000402028981 */ /* 0x000f22000c1e9900 */
[C---:B--2---:R-:W-:Y:S02]  /*0af0*/  FSETP.NE.AND P5, PT, |R22|.reuse, +INF , P1 ;  /* 0x7f8000001600780b */ /* 0x044fe40000fa5200 */
[----:B------:R-:W-:Y:S02]  /*0b00*/  @P1 FSETP.GT.AND P3, PT, R22, R0, PT ;  /* 0x000000001600120b */ /* 0x000fe40003f64000 */
[----:B---3--:R-:W-:Y:S02]  /*0b10*/  FSETP.NE.AND P2, PT, |R20|, +INF , P1 ;  /* 0x7f8000001400780b */ /* 0x008fe40000f45200 */
[----:B------:R-:W-:-:S07]  /*0b20*/  @P1 FSETP.GEU.AND P4, PT, R22, R21, PT ;  /* 0x000000151600120b */ /* 0x000fce0003f8e000 */
[C---:B------:R-:W-:Y:S02]  /*0b30*/  @P5 FSEL R0, R22.reuse, R0, P3 ;  /* 0x0000000016005208 */ /* 0x040fe40001800000 */
[----:B------:R-:W-:Y:S02]  /*0b40*/  @P5 FSEL R21, R22, R21, !P4 ;  /* 0x0000001516155208 */ /* 0x000fe40006000000 */
[----:B----4-:R-:W-:Y:S02]  /*0b50*/  FSETP.NE.AND P3, PT, |R2|, +INF , !P0 ;  /* 0x7f8000000200780b */ /* 0x010fe40004765200 */
[CC--:B------:R-:W-:Y:S02]  /*0b60*/  @P1 FSETP.GT.AND P4, PT, R20.reuse, R0.reuse, PT ;  /* 0x000000001400120b */ /* 0x0c0fe40003f84000 */
[C---:B------:R-:W-:Y:S02]  /*0b70*/  @P1 FSETP.GEU.AND P5, PT, R20.reuse, R21, PT ;  /* 0x000000151400120b */ /* 0x040fe40003fae000 */
[----:B------:R-:W-:-:S02]  /*0b80*/  @P2 FSEL R0, R20, R0, P4 ;  /* 0x0000000014002208 */ /* 0x000fc40002000000 */
[----:B------:R-:W-:Y:S02]  /*0b90*/  @P2 FSEL R21, R20, R21, !P5 ;  /* 0x0000001514152208 */ /* 0x000fe40006800000 */
[CC--:B------:R-:W-:Y:S02]  /*0ba0*/  @!P0 FSETP.GT.AND P1, PT, R2.reuse, R0.reuse, PT ;  /* 0x000000000200820b */ /* 0x0c0fe40003f24000 */
[CC--:B------:R-:W-:Y:S02]  /*0bb0*/  @!P0 FSETP.GEU.AND P2, PT, R2.reuse, R21.reuse, PT ;  /* 0x000000150200820b */ /* 0x0c0fe40003f4e000 */
[C---:B------:R-:W-:Y:S02]  /*0bc0*/  @P3 FSEL R0, R2.reuse, R0, P1 ;  /* 0x0000000002003208 */ /* 0x040fe40000800000 */
[----:B------:R-:W-:-:S09]  /*0bd0*/  @P3 FSEL R21, R2, R21, !P2 ;  /* 0x0000001502153208 */ /* 0x000fd20005000000 */
.L_x_84:
[----:B------:R-:W-:Y:S01]  /*0be0*/  FSETP.NEU.AND P0, PT, R0, R21, PT ;  /* 0x000000150000720b */ /* 0x000fe20003f0d000 */
[----:B------:R-:W-:-:S12]  /*0bf0*/  IMAD.MOV.U32 R2, RZ, RZ, RZ ;  /* 0x000000ffff027224 */ /* 0x000fd800078e00ff */
[----:B------:R-:W-:Y:S05]  /*0c00*/  @!P0 BRA `(.L_x_88) ;  /* 0x0000000000448947 */ /* 0x000fea0003800000 */
[----:B------:R-:W-:Y:S01]  /*0c10*/  FADD R2, R0, -R21 ;  /* 0x8000001500027221 */ /* 0x000fe20000000000 */
[----:B------:R-:W-:-:S03]  /*0c20*/  FADD R4, R7, R7 ;  /* 0x0000000707047221 */ /* 0x000fc60000000000 */
[----:B------:R-:W0:Y:S01]  /*0c30*/  MUFU.RCP R5, R2 ;  /* 0x0000000200057308 */ /* 0x000e220000001000 */
[----:B------:R-:W-:Y:S01]  /*0c40*/  FADD R3, R4, -R21 ;  /* 0x8000001504037221 */ /* 0x000fe20000000000 */
[----:B------:R-:W-:-:S03]  /*0c50*/  FSETP.NEU.AND P2, PT, R2, RZ, PT ;  /* 0x000000ff0200720b */ /* 0x000fc60003f4d000 */
        /* <DEDUP_REMOVED lines=10> */
[----:B------:R-:W-:Y:S05]  /*0d00*/  CALL.REL.NOINC `($__internal_3_$__cuda_sm3x_div_rn_noftz_f32_slowpath) ;  /* 0x0000000000507944 */ /* 0x000fea0003c00000 */
.L_x_89:
[----:B------:R-:W-:-:S07]  /*0d10*/  FSEL R2, R0, RZ, P2 ;  /* 0x000000ff00027208 */ /* 0x000fce0001000000 */
.L_x_88:
[----:B------:R-:W-:Y:S01]  /*0d20*/  FSETP.NE.AND P0, PT, |R12|, +INF , PT ;  /* 0x7f8000000c00780b */ /* 0x000fe20003f05200 */
[----:B------:R-:W-:Y:S01]  /*0d30*/  FFMA R2, R14, R2, R17 ;  /* 0x000000020e027223 */ /* 0x000fe20000000011 */
[----:B------:R-:W-:-:S03]  /*0d40*/  FADD R0, -R12, R7 ;  /* 0x000000070c007221 */ /* 0x000fc60000000100 */
[----:B------:R-:W-:-:S08]  /*0d50*/  FMUL R3, R2, R2 ;  /* 0x0000000202037220 */ /* 0x000fd00000400000 */
[----:B------:R-:W-:-:S04]  /*0d60*/  @P0 FFMA R7, R3, R0, R12 ;  /* 0x0000000003070223 */ /* 0x000fc8000000000c */
[--C-:B------:R-:W-:Y:S02]  /*0d70*/  IMAD.MOV.U32 R12, RZ, RZ, R7.reuse ;  /* 0x000000ffff0c7224 */ /* 0x100fe400078e0007 */
[----:B------:R-:W-:-:S07]  /*0d80*/  IMAD.MOV.U32 R19, RZ, RZ, R7 ;  /* 0x000000ffff137224 */ /* 0x000fce00078e0007 */
.L_x_83:
[----:B------:R-:W0:Y:S01]  /*0d90*/  LDC.64 R2, c[0x0][0x3b0] ;  /* 0x0000ec00ff027b82 */ /* 0x000e220000000a00 */
[----:B------:R-:W1:Y:S01]  /*0da0*/  LDCU UR6, c[0x0][0x3a8] ;  /* 0x00007500ff0677ac */ /* 0x000e620008000800 */
[----:B------:R-:W-:Y:S02]  /*0db0*/  VIADD R8, R8, 0x1 ;  /* 0x0000000108087836 */ /* 0x000fe40000000000 */
[----:B------:R-:W-:Y:S02]  /*0dc0*/  VIADD R9, R9, 0x1 ;  /* 0x0000000109097836 */ /* 0x000fe40000000000 */
[----:B------:R-:W-:Y:S02]  /*0dd0*/  VIADD R10, R10, 0x1 ;  /* 0x000000010a0a7836 */ /* 0x000fe40000000000 */
[----:B-1----:R-:W-:Y:S01]  /*0de0*/  IMAD R5, R18, UR6, R15 ;  /* 0x0000000612057c24 */ /* 0x002fe2000f8e020f */
[----:B------:R-:W-:Y:S01]  /*0df0*/  ISETP.NE.AND P0, PT, R6, UR6, PT ;  /* 0x0000000606007c0c */ /* 0x000fe2000bf05270 */
[----:B------:R-:W-:-:S02]  /*0e00*/  IMAD.MOV.U32 R15, RZ, RZ, R6 ;  /* 0x000000ffff0f7224 */ /* 0x000fc400078e0006 */
[----:B0-----:R-:W-:-:S05]  /*0e10*/  IMAD.WIDE R2, R5, 0x4, R2 ;  /* 0x0000000405027825 */ /* 0x001fca00078e0202 */
[----:B------:R0:W-:Y:S05]  /*0e20*/  STG.E desc[UR4][R2.64], R19 ;  /* 0x0000001302007986 */ /* 0x0001ea000c101904 */
[----:B------:R-:W-:Y:S05]  /*0e30*/  @P0 BRA `(.L_x_90) ;  /* 0xfffffff4002c0947 */ /* 0x000fea000383ffff */
[----:B------:R-:W-:Y:S05]  /*0e40*/  EXIT ;  /* 0x000000000000794d */ /* 0x000fea0003800000 */
        .weak           $__internal_3_$__cuda_sm3x_div_rn_noftz_f32_slowpath
        .type           $__internal_3_$__cuda_sm3x_div_rn_noftz_f32_slowpath,@function
        .size           $__internal_3_$__cuda_sm3x_div_rn_noftz_f32_slowpath,(.L_x_103 - $__internal_3_$__cuda_sm3x_div_rn_noftz_f32_slowpath)
$__internal_3_$__cuda_sm3x_div_rn_noftz_f32_slowpath:
        /* <DEDUP_REMOVED lines=34> */
.L_x_91:
        /* <DEDUP_REMOVED lines=29> */
[C---:B------:R-:W-:Y:S01]  /*1240*/  VIADD R20, R22.reuse, 0x20 ;  /* 0x0000002016147836 */ /* 0x040fe20000000000 */
[C---:B------:R-:W-:Y:S02]  /*1250*/  ISETP.NE.AND P3, PT, R22.reuse, RZ, PT ;  /* 0x000000ff1600720c */ /* 0x040fe40003f65270 */
[----:B------:R-:W-:Y:S02]  /*1260*/  ISETP.NE.AND P1, PT, R22, RZ, PT ;  /* 0x000000ff1600720c */ /* 0x000fe40003f25270 */
[----:B------:R-:W-:Y:S01]  /*1270*/  LOP3.LUT R19, R5, 0x7fffff, RZ, 0xc0, !PT ;  /* 0x007fffff05137812 */ /* 0x000fe200078ec0ff */
[CCC-:B------:R-:W-:Y:S01]  /*1280*/  FFMA.RP R5, R3.reuse, R21.reuse, R2.reuse ;  /* 0x0000001503057223 */ /* 0x1c0fe20000008002 */
[----:B------:R-:W-:Y:S01]  /*1290*/  FFMA.RM R2, R3, R21, R2 ;  /* 0x0000001503027223 */ /* 0x000fe20000004002 */
[----:B------:R-:W-:Y:S01]  /*12a0*/  IMAD.MOV R3, RZ, RZ, -R22 ;  /* 0x000000ffff037224 */ /* 0x000fe200078e0a16 */
        /* <DEDUP_REMOVED lines=14> */
.L_x_97:
[----:B------:R-:W-:-:S04]  /*1390*/  LOP3.LUT R0, R0, 0x80000000, RZ, 0xc0, !PT ;  /* 0x8000000000007812 */ /* 0x000fc800078ec0ff */
[----:B------:R-:W-:Y:S01]  /*13a0*/  LOP3.LUT R0, R0, 0x7f800000, RZ, 0xfc, !PT ;  /* 0x7f80000000007812 */ /* 0x000fe200078efcff */
[----:B------:R-:W-:Y:S06]  /*13b0*/  BRA `(.L_x_98) ;  /* 0x0000000000287947 */ /* 0x000fec0003800000 */
.L_x_96:
[----:B------:R-:W-:Y:S01]  /*13c0*/  IMAD R0, R20, 0x800000, R0 ;  /* 0x0080000014007824 */ /* 0x000fe200078e0200 */
[----:B------:R-:W-:Y:S06]  /*13d0*/  BRA `(.L_x_98) ;  /* 0x0000000000207947 */ /* 0x000fec0003800000 */
.L_x_95:
[----:B------:R-:W-:-:S04]  /*13e0*/  LOP3.LUT R0, R2, 0x80000000, R3, 0x48, !PT ;  /* 0x8000000002007812 */ /* 0x000fc800078e4803 */
[----:B------:R-:W-:Y:S01]  /*13f0*/  LOP3.LUT R0, R0, 0x7f800000, RZ, 0xfc, !PT ;  /* 0x7f80000000007812 */ /* 0x000fe200078efcff */
[----:B------:R-:W-:Y:S06]  /*1400*/  BRA `(.L_x_98) ;  /* 0x0000000000147947 */ /* 0x000fec0003800000 */
.L_x_94:
[----:B------:R-:W-:Y:S01]  /*1410*/  LOP3.LUT R0, R2, 0x80000000, R3, 0x48, !PT ;  /* 0x8000000002007812 */ /* 0x000fe200078e4803 */
[----:B------:R-:W-:Y:S06]  /*1420*/  BRA `(.L_x_98) ;  /* 0x00000000000c7947 */ /* 0x000fec0003800000 */
.L_x_93:
[----:B------:R-:W0:Y:S01]  /*1430*/  MUFU.RSQ R0, -QNAN ;  /* 0xffc0000000007908 */ /* 0x000e220000001400 */
[----:B------:R-:W-:Y:S05]  /*1440*/  BRA `(.L_x_98) ;  /* 0x0000000000047947 */ /* 0x000fea0003800000 */
.L_x_92:
[----:B------:R-:W-:-:S07]  /*1450*/  FADD.FTZ R0, R3, R0 ;  /* 0x0000000003007221 */ /* 0x000fce0000010000 */
.L_x_98:
[----:B------:R-:W-:-:S04]  /*1460*/  IMAD.MOV.U32 R5, RZ, RZ, 0x0 ;  /* 0x00000000ff057424 */ /* 0x000fc800078e00ff */
[----:B0-----:R-:W-:Y:S05]  /*1470*/  RET.REL.NODEC R4 `(sama_batch_f32) ;  /* 0xffffffe804e07950 */ /* 0x001fea0003c3ffff */
.L_x_99:
        /* <DEDUP_REMOVED lines=16> */
.L_x_103:


//--------------------- .nv.shared.sama_many_series_one_param_f32_opt --------------------------
	.section	.nv.shared.sama_many_series_one_param_f32_opt,"aw",@nobits
	.sectionflags	@""
	.align	16
	.zero		1024


//--------------------- .nv.shared.reserved.0     --------------------------
	.section	.nv.shared.reserved.0,"aw",@nobits
	.weak		__nv_reservedSMEM_offset_0_alias
	.size		__nv_reservedSMEM_offset_0_alias, 0, 64
	.other		__nv_reservedSMEM_offset_0_alias,@"STO_CUDA_RESERVED_SHARED STV_DEFAULT"
__nv_reservedSMEM_offset_0_alias:
	.zero		0
	.zero		64


//--------------------- .nv.shared.sama_batch_f32_opt --------------------------
	.section	.nv.shared.sama_batch_f32_opt,"aw",@nobits
	.sectionflags	@""
	.align	16
	.zero		1024


//--------------------- .nv.shared.sama_many_series_one_param_f32 --------------------------
	.section	.nv.shared.sama_many_series_one_param_f32,"aw",@nobits
	.sectionflags	@""
	.align	16
	.zero		1024


//--------------------- .nv.shared.sama_batch_f32 --------------------------
	.section	.nv.shared.sama_batch_f32,"aw",@nobits
	.sectionflags	@""
	.align	16
	.zero		1024


//--------------------- .nv.constant0.sama_many_series_one_param_f32_opt --------------------------
	.section	.nv.constant0.sama_many_series_one_param_f32_opt,"a",@progbits
	.sectionflags	@""
	.align	4
.nv.constant0.sama_many_series_one_param_f32_opt:
	.zero		944


//--------------------- .nv.constant0.sama_batch_f32_opt --------------------------
	.section	.nv.constant0.sama_batch_f32_opt,"a",@progbits
	.sectionflags	@""
	.align	4
.nv.constant0.sama_batch_f32_opt:
	.zero		960


//--------------------- .nv.constant0.sama_many_series_one_param_f32 --------------------------
	.section	.nv.constant0.sama_many_series_one_param_f32,"a",@progbits
	.sectionflags	@""
	.align	4
.nv.constant0.sama_many_series_one_param_f32:
	.zero		944


//--------------------- .nv.constant0.sama_batch_f32 --------------------------
	.section	.nv.constant0.sama_batch_f32,"a",@progbits
	.sectionflags	@""
	.align	4
.nv.constant0.sama_batch_f32:
	.zero		952


//--------------------- SYMBOLS --------------------------

	.type		.nv.reservedSmem.offset0,@object
	.size		.nv.reservedSmem.offset0,0x4
	.type		.nv.reservedSmem.cap,@object
	.size		.nv.reservedSmem.cap,0x4
